	.target	sm_100a

	.elftype	@"ET_EXEC"


//--------------------- .note.nv.tkinfo           --------------------------
	.section	.note.nv.tkinfo,"",@"SHT_NOTE"
	.sectionflags	@"SHF_NOTE_NV_TKINFO"
	.tkinfo
        /*0018*/ 	.word	0x00000002
        /*0030*/ 	.string	""
        /*0030*/ 	.string	"ptxas"
        /*0030*/ 	.string	"Cuda compilation tools, release 13.0, V13.0.88"
        /*0030*/ 	.string	"Build cuda_13.0.r13.0/compiler.36424714_0"
        /*0030*/ 	.string	"-arch sm_100a -m 64 "



//--------------------- .note.nv.cuinfo           --------------------------
	.section	.note.nv.cuinfo,"",@"SHT_NOTE"
	.sectionflags	@"SHF_NOTE_NV_CUINFO"
        /*0018*/ 	.short	0x0002
        /*001a*/ 	.short	0x0064
        /*001c*/ 	.short	0x0082
	.zero		2


//--------------------- .nv.info                  --------------------------
	.section	.nv.info,"",@"SHT_CUDA_INFO"
	.align	4


	//----- nvinfo : EIATTR_REGCOUNT
	.align		4
        /*0000*/ 	.byte	0x04, 0x2f
        /*0002*/ 	.short	(.L_19 - .L_18)
	.align		4
.L_18:
        /*0004*/ 	.word	index@(_ZN7cutlass13device_kernelINS_4gemm6kernel13GemmUniversalIN4cute5tupleIJiiiiEEENS1_10collective13CollectiveMmaINS1_35MainloopSm100TmaUmmaWarpSpecializedILi4ELi2ELi4ENS5_IJNS4_1CILi1EEESB_SB_EEEEENS5_IJNSA_ILi64EEENSA_ILi256EEESE_EEENS_6half_tENS5_IJlSB_lEEESH_NS5_IJSB_llEEENS4_8TiledMMAINS4_8MMA_AtomIJNS4_20SM100_MMA_F16BF16_SSISH_SH_fLi64ELi256ELNS4_4UMMA5MajorE0ELSO_1ELNSN_7ScaleInE0ELSP_0EEEEEENS4_6LayoutISC_NS5_IJNSA_ILi0EEEST_ST_EEEEENS5_IJNS4_10UnderscoreESW_SW_EEEEENS4_13SM90_TMA_LOADENS4_14ComposedLayoutINS4_7SwizzleILi3ELi4ELi3EEENS4_18smem_ptr_flag_bitsILi16EEENSS_INS5_IJNSA_ILi8EEESE_EEENS5_IJSE_SB_EEEEEEEvNS4_8identityESZ_NS10_IS12_S14_NSS_INS5_IJSE_S15_EEENS5_IJSB_SE_EEEEEEEvS1A_EENS_8epilogue10collective18CollectiveEpilogueINS1G_23Sm100TmaWarpSpecializedILi4ELi2ELi32ELb1ELb0EEEJSG_NS5_IJNSS_ISE_SB_EES1L_EEESH_SI_SH_SI_NS1G_6fusion15FusionCallbacksIS1K_NS1N_17LinearCombinationISH_fSH_fLNS_15FloatRoundStyleE2EEESG_S1M_JEEENS4_5SM1004TMEM4LOAD26SM100_TMEM_LOAD_16dp256b8xESZ_S19_NS4_17SM75_U32x4_LDSM_NENS4_14SM90_TMA_STOREES19_NS4_17SM90_U32x4_STSM_NENS4_39AutoVectorizingCopyWithAssumedAlignmentILi128EEEEEEvvEEEEvNT_6ParamsE)
        /*0008*/ 	.word	0x00000070


	//----- nvinfo : EIATTR_FRAME_SIZE
	.align		4
.L_19:
        /*000c*/ 	.byte	0x04, 0x11
        /*000e*/ 	.short	(.L_21 - .L_20)
	.align		4
.L_20:
        /*0010*/ 	.word	index@($__internal_2_$__cuda_sm10x_tcgen05_guardrail_trap_unallocated_columns_being_dealloced)
        /*0014*/ 	.word	0x00000000


	//----- nvinfo : EIATTR_FRAME_SIZE
	.align		4
.L_21:
        /*0018*/ 	.byte	0x04, 0x11
        /*001a*/ 	.short	(.L_23 - .L_22)
	.align		4
.L_22:
        /*001c*/ 	.word	index@($__internal_1_$__cuda_sm10x_tcgen05_guardrail_trap_phase_invalid_during_alloc)
        /*0020*/ 	.word	0x00000000


	//----- nvinfo : EIATTR_FRAME_SIZE
	.align		4
.L_23:
        /*0024*/ 	.byte	0x04, 0x11
        /*0026*/ 	.short	(.L_25 - .L_24)
	.align		4
.L_24:
        /*0028*/ 	.word	index@($__internal_0_$__cuda_sm10x_tcgen05_guardrail_trap_col_being_dealloced_not_returned_by_alloc)
        /*002c*/ 	.word	0x00000000


	//----- nvinfo : EIATTR_FRAME_SIZE
	.align		4
.L_25:
        /*0030*/ 	.byte	0x04, 0x11
        /*0032*/ 	.short	(.L_27 - .L_26)
	.align		4
.L_26:
        /*0034*/ 	.word	index@(_ZN7cutlass13device_kernelINS_4gemm6kernel13GemmUniversalIN4cute5tupleIJiiiiEEENS1_10collective13CollectiveMmaINS1_35MainloopSm100TmaUmmaWarpSpecializedILi4ELi2ELi4ENS5_IJNS4_1CILi1EEESB_SB_EEEEENS5_IJNSA_ILi64EEENSA_ILi256EEESE_EEENS_6half_tENS5_IJlSB_lEEESH_NS5_IJSB_llEEENS4_8TiledMMAINS4_8MMA_AtomIJNS4_20SM100_MMA_F16BF16_SSISH_SH_fLi64ELi256ELNS4_4UMMA5MajorE0ELSO_1ELNSN_7ScaleInE0ELSP_0EEEEEENS4_6LayoutISC_NS5_IJNSA_ILi0EEEST_ST_EEEEENS5_IJNS4_10UnderscoreESW_SW_EEEEENS4_13SM90_TMA_LOADENS4_14ComposedLayoutINS4_7SwizzleILi3ELi4ELi3EEENS4_18smem_ptr_flag_bitsILi16EEENSS_INS5_IJNSA_ILi8EEESE_EEENS5_IJSE_SB_EEEEEEEvNS4_8identityESZ_NS10_IS12_S14_NSS_INS5_IJSE_S15_EEENS5_IJSB_SE_EEEEEEEvS1A_EENS_8epilogue10collective18CollectiveEpilogueINS1G_23Sm100TmaWarpSpecializedILi4ELi2ELi32ELb1ELb0EEEJSG_NS5_IJNSS_ISE_SB_EES1L_EEESH_SI_SH_SI_NS1G_6fusion15FusionCallbacksIS1K_NS1N_17LinearCombinationISH_fSH_fLNS_15FloatRoundStyleE2EEESG_S1M_JEEENS4_5SM1004TMEM4LOAD26SM100_TMEM_LOAD_16dp256b8xESZ_S19_NS4_17SM75_U32x4_LDSM_NENS4_14SM90_TMA_STOREES19_NS4_17SM90_U32x4_STSM_NENS4_39AutoVectorizingCopyWithAssumedAlignmentILi128EEEEEEvvEEEEvNT_6ParamsE)
        /*0038*/ 	.word	0x00000000


	//----- nvinfo : EIATTR_MIN_STACK_SIZE
	.align		4
.L_27:
        /*003c*/ 	.byte	0x04, 0x12
        /*003e*/ 	.short	(.L_29 - .L_28)
	.align		4
.L_28:
        /*0040*/ 	.word	index@(_ZN7cutlass13device_kernelINS_4gemm6kernel13GemmUniversalIN4cute5tupleIJiiiiEEENS1_10collective13CollectiveMmaINS1_35MainloopSm100TmaUmmaWarpSpecializedILi4ELi2ELi4ENS5_IJNS4_1CILi1EEESB_SB_EEEEENS5_IJNSA_ILi64EEENSA_ILi256EEESE_EEENS_6half_tENS5_IJlSB_lEEESH_NS5_IJSB_llEEENS4_8TiledMMAINS4_8MMA_AtomIJNS4_20SM100_MMA_F16BF16_SSISH_SH_fLi64ELi256ELNS4_4UMMA5MajorE0ELSO_1ELNSN_7ScaleInE0ELSP_0EEEEEENS4_6LayoutISC_NS5_IJNSA_ILi0EEEST_ST_EEEEENS5_IJNS4_10UnderscoreESW_SW_EEEEENS4_13SM90_TMA_LOADENS4_14ComposedLayoutINS4_7SwizzleILi3ELi4ELi3EEENS4_18smem_ptr_flag_bitsILi16EEENSS_INS5_IJNSA_ILi8EEESE_EEENS5_IJSE_SB_EEEEEEEvNS4_8identityESZ_NS10_IS12_S14_NSS_INS5_IJSE_S15_EEENS5_IJSB_SE_EEEEEEEvS1A_EENS_8epilogue10collective18CollectiveEpilogueINS1G_23Sm100TmaWarpSpecializedILi4ELi2ELi32ELb1ELb0EEEJSG_NS5_IJNSS_ISE_SB_EES1L_EEESH_SI_SH_SI_NS1G_6fusion15FusionCallbacksIS1K_NS1N_17LinearCombinationISH_fSH_fLNS_15FloatRoundStyleE2EEESG_S1M_JEEENS4_5SM1004TMEM4LOAD26SM100_TMEM_LOAD_16dp256b8xESZ_S19_NS4_17SM75_U32x4_LDSM_NENS4_14SM90_TMA_STOREES19_NS4_17SM90_U32x4_STSM_NENS4_39AutoVectorizingCopyWithAssumedAlignmentILi128EEEEEEvvEEEEvNT_6ParamsE)
        /*0044*/ 	.word	0x00000000
.L_29:


//--------------------- .nv.compat                --------------------------
	.section	.nv.compat,"",@"SHT_CUDA_COMPAT_INFO"
	.align	4
        /*0000*/ 	.byte	0x02, 0x09, 0x01, 0x00, 0x02, 0x02, 0x02, 0x00, 0x02, 0x05, 0x05, 0x00, 0x03, 0x07, 0x01, 0x01
        /*0010*/ 	.byte	0x02, 0x03, 0x01, 0x00, 0x02, 0x06, 0x01, 0x00, 0x04, 0x0b, 0x08, 0x00, 0x09, 0x00, 0x00, 0x00
        /*0020*/ 	.byte	0x00, 0x00, 0x00, 0x00


//--------------------- .nv.info._ZN7cutlass13device_kernelINS_4gemm6kernel13GemmUniversalIN4cute5tupleIJiiiiEEENS1_10collective13CollectiveMmaINS1_35MainloopSm100TmaUmmaWarpSpecializedILi4ELi2ELi4ENS5_IJNS4_1CILi1EEESB_SB_EEEEENS5_IJNSA_ILi64EEENSA_ILi256EEESE_EEENS_6half_tENS5_IJlSB_lEEESH_NS5_IJSB_llEEENS4_8TiledMMAINS4_8MMA_AtomIJNS4_20SM100_MMA_F16BF16_SSISH_SH_fLi64ELi256ELNS4_4UMMA5MajorE0ELSO_1ELNSN_7ScaleInE0ELSP_0EEEEEENS4_6LayoutISC_NS5_IJNSA_ILi0EEEST_ST_EEEEENS5_IJNS4_10UnderscoreESW_SW_EEEEENS4_13SM90_TMA_LOADENS4_14ComposedLayoutINS4_7SwizzleILi3ELi4ELi3EEENS4_18smem_ptr_flag_bitsILi16EEENSS_INS5_IJNSA_ILi8EEESE_EEENS5_IJSE_SB_EEEEEEEvNS4_8identityESZ_NS10_IS12_S14_NSS_INS5_IJSE_S15_EEENS5_IJSB_SE_EEEEEEEvS1A_EENS_8epilogue10collective18CollectiveEpilogueINS1G_23Sm100TmaWarpSpecializedILi4ELi2ELi32ELb1ELb0EEEJSG_NS5_IJNSS_ISE_SB_EES1L_EEESH_SI_SH_SI_NS1G_6fusion15FusionCallbacksIS1K_NS1N_17LinearCombinationISH_fSH_fLNS_15FloatRoundStyleE2EEESG_S1M_JEEENS4_5SM1004TMEM4LOAD26SM100_TMEM_LOAD_16dp256b8xESZ_S19_NS4_17SM75_U32x4_LDSM_NENS4_14SM90_TMA_STOREES19_NS4_17SM90_U32x4_STSM_NENS4_39AutoVectorizingCopyWithAssumedAlignmentILi128EEEEEEvvEEEEvNT_6ParamsE --------------------------
	.section	.nv.info._ZN7cutlass13device_kernelINS_4gemm6kernel13GemmUniversalIN4cute5tupleIJiiiiEEENS1_10collective13CollectiveMmaINS1_35MainloopSm100TmaUmmaWarpSpecializedILi4ELi2ELi4ENS5_IJNS4_1CILi1EEESB_SB_EEEEENS5_IJNSA_ILi64EEENSA_ILi256EEESE_EEENS_6half_tENS5_IJlSB_lEEESH_NS5_IJSB_llEEENS4_8TiledMMAINS4_8MMA_AtomIJNS4_20SM100_MMA_F16BF16_SSISH_SH_fLi64ELi256ELNS4_4UMMA5MajorE0ELSO_1ELNSN_7ScaleInE0ELSP_0EEEEEENS4_6LayoutISC_NS5_IJNSA_ILi0EEEST_ST_EEEEENS5_IJNS4_10UnderscoreESW_SW_EEEEENS4_13SM90_TMA_LOADENS4_14ComposedLayoutINS4_7SwizzleILi3ELi4ELi3EEENS4_18smem_ptr_flag_bitsILi16EEENSS_INS5_IJNSA_ILi8EEESE_EEENS5_IJSE_SB_EEEEEEEvNS4_8identityESZ_NS10_IS12_S14_NSS_INS5_IJSE_S15_EEENS5_IJSB_SE_EEEEEEEvS1A_EENS_8epilogue10collective18CollectiveEpilogueINS1G_23Sm100TmaWarpSpecializedILi4ELi2ELi32ELb1ELb0EEEJSG_NS5_IJNSS_ISE_SB_EES1L_EEESH_SI_SH_SI_NS1G_6fusion15FusionCallbacksIS1K_NS1N_17LinearCombinationISH_fSH_fLNS_15FloatRoundStyleE2EEESG_S1M_JEEENS4_5SM1004TMEM4LOAD26SM100_TMEM_LOAD_16dp256b8xESZ_S19_NS4_17SM75_U32x4_LDSM_NENS4_14SM90_TMA_STOREES19_NS4_17SM90_U32x4_STSM_NENS4_39AutoVectorizingCopyWithAssumedAlignmentILi128EEEEEEvvEEEEvNT_6ParamsE,"",@"SHT_CUDA_INFO"
	.sectionflags	@""
	.align	4


	//----- nvinfo : EIATTR_CUDA_API_VERSION
	.align		4
        /*0000*/ 	.byte	0x04, 0x37
        /*0002*/ 	.short	(.L_31 - .L_30)
.L_30:
        /*0004*/ 	.word	0x00000082


	//----- nvinfo : EIATTR_KPARAM_INFO
	.align		4
.L_31:
        /*0008*/ 	.byte	0x04, 0x17
        /*000a*/ 	.short	(.L_33 - .L_32)
.L_32:
        /*000c*/ 	.word	0x00000000
        /*0010*/ 	.short	0x0000
        /*0012*/ 	.short	0x0000
        /*0014*/ 	.byte	0x00, 0xf0, 0x01, 0x20


	//----- nvinfo : EIATTR_AT_ENTRY_FRAGMENTS
	.align		4
.L_33:
        /*0018*/ 	.byte	0x04, 0x4f
        /*001a*/ 	.short	(.L_35 - .L_34)


	//   ....[0]....
.L_34:
        /*001c*/ 	.word	0x00000006


	//----- nvinfo : EIATTR_RESERVED_SMEM_USED
	.align		4
.L_35:
        /*0020*/ 	.byte	0x01, 0x41
	.zero		2


	//----- nvinfo : EIATTR_SPARSE_MMA_MASK
	.align		4
        /*0024*/ 	.byte	0x03, 0x50
        /*0026*/ 	.short	0x0000


	//----- nvinfo : EIATTR_TCGEN05_1CTA_USED
	.align		4
        /*0028*/ 	.byte	0x01, 0x51
	.zero		2


	//----- nvinfo : EIATTR_MAXREG_COUNT
	.align		4
        /*002c*/ 	.byte	0x03, 0x1b
        /*002e*/ 	.short	0x00ff


	//----- nvinfo : EIATTR_NUM_BARRIERS
	.align		4
        /*0030*/ 	.byte	0x02, 0x4c
        /*0032*/ 	.byte	0x07
	.zero		1


	//----- nvinfo : EIATTR_EXTERNS
	.align		4
        /*0034*/ 	.byte	0x04, 0x0f
        /*0036*/ 	.short	(.L_37 - .L_36)


	//   ....[0]....
	.align		4
.L_36:
        /*0038*/ 	.word	index@(__assertfail)


	//----- nvinfo : EIATTR_MERCURY_ISA_VERSION
	.align		4
.L_37:
        /*003c*/ 	.byte	0x03, 0x5f
        /*003e*/ 	.short	0x0101


	//----- nvinfo : EIATTR_INT_WARP_WIDE_INSTR_OFFSETS
	.align		4
        /*0040*/ 	.byte	0x04, 0x31
        /*0042*/ 	.short	(.L_39 - .L_38)


	//   ....[0]....
.L_38:
        /*0044*/ 	.word	0x00002000


	//   ....[1]....
        /*0048*/ 	.word	0x00003aa0


	//   ....[2]....
        /*004c*/ 	.word	0x00003ad0


	//   ....[3]....
        /*0050*/ 	.word	0x00003b20


	//   ....[4]....
        /*0054*/ 	.word	0x00004440


	//   ....[5]....
        /*0058*/ 	.word	0x000044a0


	//   ....[6]....
        /*005c*/ 	.word	0x00004590


	//   ....[7]....
        /*0060*/ 	.word	0x00004600


	//   ....[8]....
        /*0064*/ 	.word	0x00004710


	//   ....[9]....
        /*0068*/ 	.word	0x000047a0


	//   ....[10]....
        /*006c*/ 	.word	0x00004970


	//   ....[11]....
        /*0070*/ 	.word	0x00004ad0


	//----- nvinfo : EIATTR_COOP_GROUP_MASK_REGIDS
	.align		4
.L_39:
        /*0074*/ 	.byte	0x04, 0x29
        /*0076*/ 	.short	(.L_41 - .L_40)


	//   ....[0]....
.L_40:
        /*0078*/ 	.word	0xffffffff


	//   ....[1]....
        /*007c*/ 	.word	0xffffffff


	//   ....[2]....
        /*0080*/ 	.word	0xffffffff


	//   ....[3]....
        /*0084*/ 	.word	0xffffffff


	//   ....[4]....
        /*0088*/ 	.word	0xffffffff


	//   ....[5]....
        /*008c*/ 	.word	0xffffffff


	//   ....[6]....
        /*0090*/ 	.word	0xffffffff


	//   ....[7]....
        /*0094*/ 	.word	0xffffffff


	//   ....[8]....
        /*0098*/ 	.word	0xffffffff


	//   ....[9]....
        /*009c*/ 	.word	0xffffffff


	//   ....[10]....
        /*00a0*/ 	.word	0xffffffff


	//   ....[11]....
        /*00a4*/ 	.word	0xffffffff


	//   ....[12]....
        /*00a8*/ 	.word	0xffffffff


	//----- nvinfo : EIATTR_COOP_GROUP_INSTR_OFFSETS
	.align		4
.L_41:
        /*00ac*/ 	.byte	0x04, 0x28
        /*00ae*/ 	.short	(.L_43 - .L_42)


	//   ....[0]....
.L_42:
        /*00b0*/ 	.word	0x00000090


	//   ....[1]....
        /*00b4*/ 	.word	0x000004d0


	//   ....[2]....
        /*00b8*/ 	.word	0x00000640


	//   ....[3]....
        /*00bc*/ 	.word	0x000007e0


	//   ....[4]....
        /*00c0*/ 	.word	0x000008e0


	//   ....[5]....
        /*00c4*/ 	.word	0x00000a50


	//   ....[6]....
        /*00c8*/ 	.word	0x00000bf0


	//   ....[7]....
        /*00cc*/ 	.word	0x00001ee0


	//   ....[8]....
        /*00d0*/ 	.word	0x00002cc0


	//   ....[9]....
        /*00d4*/ 	.word	0x00002ed0


	//   ....[10]....
        /*00d8*/ 	.word	0x00002f00


	//   ....[11]....
        /*00dc*/ 	.word	0x00003990


	//   ....[12]....
        /*00e0*/ 	.word	0x00003bc0


	//----- nvinfo : EIATTR_VRC_CTA_INIT_COUNT
	.align		4
.L_43:
        /*00e4*/ 	.byte	0x02, 0x4a
        /*00e6*/ 	.byte	0x80
	.zero		1


	//----- nvinfo : EIATTR_SYSCALL_OFFSETS
	.align		4
        /*00e8*/ 	.byte	0x04, 0x46
        /*00ea*/ 	.short	(.L_45 - .L_44)


	//   ....[0]....
.L_44:
        /*00ec*/ 	.word	0x00005580


	//   ....[1]....
        /*00f0*/ 	.word	0x00005670


	//   ....[2]....
        /*00f4*/ 	.word	0x00005ea0


	//   ....[3]....
        /*00f8*/ 	.word	0x00006b60


	//   ....[4]....
        /*00fc*/ 	.word	0x000077c0


	//   ....[5]....
        /*0100*/ 	.word	0x00008420


	//----- nvinfo : EIATTR_MBARRIER_INSTR_OFFSETS
	.align		4
.L_45:
        /*0104*/ 	.byte	0x04, 0x39
        /*0106*/ 	.short	(.L_47 - .L_46)


	//   ....[0]....
.L_46:
        /*0108*/ 	.word	0x000005b0
        /*010c*/ 	.word	0x000000ff
        /*0110*/ 	.word	0x00000000
        /*0114*/ 	.short	0x0100
        /*0116*/ 	.byte	0x05
	.zero		1


	//   ....[1]....
        /*0118*/ 	.word	0x000005c0
        /*011c*/ 	.word	0x000000ff
        /*0120*/ 	.word	0x00000020
        /*0124*/ 	.short	0x0100
        /*0126*/ 	.byte	0x05
	.zero		1


	//   ....[2]....
        /*0128*/ 	.word	0x000005d0
        /*012c*/ 	.word	0x000000ff
        /*0130*/ 	.word	0x00000008
        /*0134*/ 	.short	0x0100
        /*0136*/ 	.byte	0x05
	.zero		1


	//   ....[3]....
        /*0138*/ 	.word	0x000005e0
        /*013c*/ 	.word	0x000000ff
        /*0140*/ 	.word	0x00000028
        /*0144*/ 	.short	0x0100
        /*0146*/ 	.byte	0x05
	.zero		1


	//   ....[4]....
        /*0148*/ 	.word	0x000005f0
        /*014c*/ 	.word	0x000000ff
        /*0150*/ 	.word	0x00000010
        /*0154*/ 	.short	0x0100
        /*0156*/ 	.byte	0x05
	.zero		1


	//   ....[5]....
        /*0158*/ 	.word	0x00000600
        /*015c*/ 	.word	0x000000ff
        /*0160*/ 	.word	0x00000030
        /*0164*/ 	.short	0x0100
        /*0166*/ 	.byte	0x05
	.zero		1


	//   ....[6]....
        /*0168*/ 	.word	0x00000610
        /*016c*/ 	.word	0x000000ff
        /*0170*/ 	.word	0x00000018
        /*0174*/ 	.short	0x0100
        /*0176*/ 	.byte	0x05
	.zero		1


	//   ....[7]....
        /*0178*/ 	.word	0x00000620
        /*017c*/ 	.word	0x000000ff
        /*0180*/ 	.word	0x00000038
        /*0184*/ 	.short	0x0100
        /*0186*/ 	.byte	0x05
	.zero		1


	//   ....[8]....
        /*0188*/ 	.word	0x00000750
        /*018c*/ 	.word	0x000000ff
        /*0190*/ 	.word	0x00000040
        /*0194*/ 	.short	0x0100
        /*0196*/ 	.byte	0x07
	.zero		1


	//   ....[9]....
        /*0198*/ 	.word	0x00000760
        /*019c*/ 	.word	0x000000ff
        /*01a0*/ 	.word	0x00000060
        /*01a4*/ 	.short	0x0100
        /*01a6*/ 	.byte	0x07
	.zero		1


	//   ....[10]....
        /*01a8*/ 	.word	0x00000770
        /*01ac*/ 	.word	0x000000ff
        /*01b0*/ 	.word	0x00000048
        /*01b4*/ 	.short	0x0100
        /*01b6*/ 	.byte	0x07
	.zero		1


	//   ....[11]....
        /*01b8*/ 	.word	0x00000780
        /*01bc*/ 	.word	0x000000ff
        /*01c0*/ 	.word	0x00000068
        /*01c4*/ 	.short	0x0100
        /*01c6*/ 	.byte	0x07
	.zero		1


	//   ....[12]....
        /*01c8*/ 	.word	0x00000790
        /*01cc*/ 	.word	0x000000ff
        /*01d0*/ 	.word	0x00000050
        /*01d4*/ 	.short	0x0100
        /*01d6*/ 	.byte	0x07
	.zero		1


	//   ....[13]....
        /*01d8*/ 	.word	0x000007a0
        /*01dc*/ 	.word	0x000000ff
        /*01e0*/ 	.word	0x00000070
        /*01e4*/ 	.short	0x0100
        /*01e6*/ 	.byte	0x07
	.zero		1


	//   ....[14]....
        /*01e8*/ 	.word	0x000007b0
        /*01ec*/ 	.word	0x000000ff
        /*01f0*/ 	.word	0x00000058
        /*01f4*/ 	.short	0x0100
        /*01f6*/ 	.byte	0x07
	.zero		1


	//   ....[15]....
        /*01f8*/ 	.word	0x000007c0
        /*01fc*/ 	.word	0x000000ff
        /*0200*/ 	.word	0x00000078
        /*0204*/ 	.short	0x0100
        /*0206*/ 	.byte	0x07
	.zero		1


	//   ....[16]....
        /*0208*/ 	.word	0x000008b0
        /*020c*/ 	.word	0x000000ff
        /*0210*/ 	.word	0x00000080
        /*0214*/ 	.short	0x0100
        /*0216*/ 	.byte	0x05
	.zero		1


	//   ....[17]....
        /*0218*/ 	.word	0x000008c0
        /*021c*/ 	.word	0x000000ff
        /*0220*/ 	.word	0x00000088
        /*0224*/ 	.short	0x0100
        /*0226*/ 	.byte	0x05
	.zero		1


	//   ....[18]....
        /*0228*/ 	.word	0x00000a00
        /*022c*/ 	.word	0x000000ff
        /*0230*/ 	.word	0x00000090
        /*0234*/ 	.short	0x0100
        /*0236*/ 	.byte	0x05
	.zero		1


	//   ....[19]....
        /*0238*/ 	.word	0x00000a10
        /*023c*/ 	.word	0x000000ff
        /*0240*/ 	.word	0x000000a0
        /*0244*/ 	.short	0x0100
        /*0246*/ 	.byte	0x05
	.zero		1


	//   ....[20]....
        /*0248*/ 	.word	0x00000a20
        /*024c*/ 	.word	0x000000ff
        /*0250*/ 	.word	0x00000098
        /*0254*/ 	.short	0x0100
        /*0256*/ 	.byte	0x05
	.zero		1


	//   ....[21]....
        /*0258*/ 	.word	0x00000a30
        /*025c*/ 	.word	0x000000ff
        /*0260*/ 	.word	0x000000a8
        /*0264*/ 	.short	0x0100
        /*0266*/ 	.byte	0x05
	.zero		1


	//   ....[22]....
        /*0268*/ 	.word	0x00000b60
        /*026c*/ 	.word	0x000000ff
        /*0270*/ 	.word	0x000000b0
        /*0274*/ 	.short	0x0100
        /*0276*/ 	.byte	0x07
	.zero		1


	//   ....[23]....
        /*0278*/ 	.word	0x00000b70
        /*027c*/ 	.word	0x000000ff
        /*0280*/ 	.word	0x000000d0
        /*0284*/ 	.short	0x0100
        /*0286*/ 	.byte	0x07
	.zero		1


	//   ....[24]....
        /*0288*/ 	.word	0x00000b80
        /*028c*/ 	.word	0x000000ff
        /*0290*/ 	.word	0x000000b8
        /*0294*/ 	.short	0x0100
        /*0296*/ 	.byte	0x07
	.zero		1


	//   ....[25]....
        /*0298*/ 	.word	0x00000b90
        /*029c*/ 	.word	0x000000ff
        /*02a0*/ 	.word	0x000000d8
        /*02a4*/ 	.short	0x0100
        /*02a6*/ 	.byte	0x07
	.zero		1


	//   ....[26]....
        /*02a8*/ 	.word	0x00000ba0
        /*02ac*/ 	.word	0x000000ff
        /*02b0*/ 	.word	0x000000c0
        /*02b4*/ 	.short	0x0100
        /*02b6*/ 	.byte	0x07
	.zero		1


	//   ....[27]....
        /*02b8*/ 	.word	0x00000bb0
        /*02bc*/ 	.word	0x000000ff
        /*02c0*/ 	.word	0x000000e0
        /*02c4*/ 	.short	0x0100
        /*02c6*/ 	.byte	0x07
	.zero		1


	//   ....[28]....
        /*02c8*/ 	.word	0x00000bc0
        /*02cc*/ 	.word	0x000000ff
        /*02d0*/ 	.word	0x000000c8
        /*02d4*/ 	.short	0x0100
        /*02d6*/ 	.byte	0x07
	.zero		1


	//   ....[29]....
        /*02d8*/ 	.word	0x00000bd0
        /*02dc*/ 	.word	0x000000ff
        /*02e0*/ 	.word	0x000000e8
        /*02e4*/ 	.short	0x0100
        /*02e6*/ 	.byte	0x07
	.zero		1


	//   ....[30]....
        /*02e8*/ 	.word	0x00000cc0
        /*02ec*/ 	.word	0x000000ff
        /*02f0*/ 	.word	0x000000f0
        /*02f4*/ 	.short	0x0100
        /*02f6*/ 	.byte	0x05
	.zero		1


	//   ....[31]....
        /*02f8*/ 	.word	0x00000cd0
        /*02fc*/ 	.word	0x000000ff
        /*0300*/ 	.word	0x00000100
        /*0304*/ 	.short	0x0100
        /*0306*/ 	.byte	0x05
	.zero		1


	//   ....[32]....
        /*0308*/ 	.word	0x00000ce0
        /*030c*/ 	.word	0x000000ff
        /*0310*/ 	.word	0x000000f8
        /*0314*/ 	.short	0x0100
        /*0316*/ 	.byte	0x05
	.zero		1


	//   ....[33]....
        /*0318*/ 	.word	0x00000cf0
        /*031c*/ 	.word	0x000000ff
        /*0320*/ 	.word	0x00000108
        /*0324*/ 	.short	0x0100
        /*0326*/ 	.byte	0x05
	.zero		1


	//   ....[34]....
        /*0328*/ 	.word	0x000015c0
        /*032c*/ 	.word	0x00000002
        /*0330*/ 	.word	0x00000100
        /*0334*/ 	.short	0x010a
        /*0336*/ 	.byte	0xff
	.zero		1


	//   ....[35]....
        /*0338*/ 	.word	0x000015f0
        /*033c*/ 	.word	0x00000002
        /*0340*/ 	.word	0x000000f0
        /*0344*/ 	.short	0x0101
        /*0346*/ 	.byte	0xff
	.zero		1


	//   ....[36]....
        /*0348*/ 	.word	0x000016c0
        /*034c*/ 	.word	0x000000ff
        /*0350*/ 	.word	0x00000020
        /*0354*/ 	.short	0x010a
        /*0356*/ 	.byte	0x08
	.zero		1


	//   ....[37]....
        /*0358*/ 	.word	0x00001790
        /*035c*/ 	.word	0x000000ff
        /*0360*/ 	.word	0x00000020
        /*0364*/ 	.short	0x010a
        /*0366*/ 	.byte	0x29
	.zero		1


	//   ....[38]....
        /*0368*/ 	.word	0x000018e0
        /*036c*/ 	.word	0x000000ff
        /*0370*/ 	.word	0x00000020
        /*0374*/ 	.short	0x010a
        /*0376*/ 	.byte	0x08
	.zero		1


	//   ....[39]....
        /*0378*/ 	.word	0x00001ae0
        /*037c*/ 	.word	0x000000ff
        /*0380*/ 	.word	0x00000088
        /*0384*/ 	.short	0x0101
        /*0386*/ 	.byte	0x04
	.zero		1


	//   ....[40]....
        /*0388*/ 	.word	0x00001b00
        /*038c*/ 	.word	0x000000ff
        /*0390*/ 	.word	0x00000020
        /*0394*/ 	.short	0x010a
        /*0396*/ 	.byte	0x08
	.zero		1


	//   ....[41]....
        /*0398*/ 	.word	0x00001bb0
        /*039c*/ 	.word	0x000000ff
        /*03a0*/ 	.word	0x00000020
        /*03a4*/ 	.short	0x010a
        /*03a6*/ 	.byte	0x29
	.zero		1


	//   ....[42]....
        /*03a8*/ 	.word	0x00001d00
        /*03ac*/ 	.word	0x000000ff
        /*03b0*/ 	.word	0x00000020
        /*03b4*/ 	.short	0x010a
        /*03b6*/ 	.byte	0x08
	.zero		1


	//   ....[43]....
        /*03b8*/ 	.word	0x00001f10
        /*03bc*/ 	.word	0x00000002
        /*03c0*/ 	.word	0x00000090
        /*03c4*/ 	.short	0x010a
        /*03c6*/ 	.byte	0xff
	.zero		1


	//   ....[44]....
        /*03c8*/ 	.word	0x00001fd0
        /*03cc*/ 	.word	0x00000002
        /*03d0*/ 	.word	0x00000000
        /*03d4*/ 	.short	0x0101
        /*03d6*/ 	.byte	0xff
	.zero		1


	//   ....[45]....
        /*03d8*/ 	.word	0x00002530
        /*03dc*/ 	.word	0x000000ff
        /*03e0*/ 	.word	0x00000000
        /*03e4*/ 	.short	0x010a
        /*03e6*/ 	.byte	0x05
	.zero		1


	//   ....[46]....
        /*03e8*/ 	.word	0x000025c0
        /*03ec*/ 	.word	0x000000ff
        /*03f0*/ 	.word	0x00000000
        /*03f4*/ 	.short	0x010a
        /*03f6*/ 	.byte	0x05
	.zero		1


	//   ....[47]....
        /*03f8*/ 	.word	0x00002650
        /*03fc*/ 	.word	0x000000ff
        /*0400*/ 	.word	0x00000000
        /*0404*/ 	.short	0x010a
        /*0406*/ 	.byte	0x05
	.zero		1


	//   ....[48]....
        /*0408*/ 	.word	0x000026f0
        /*040c*/ 	.word	0x00000000
        /*0410*/ 	.word	0x00000000
        /*0414*/ 	.short	0x010a
        /*0416*/ 	.byte	0xff
	.zero		1


	//   ....[49]....
        /*0418*/ 	.word	0x00002810
        /*041c*/ 	.word	0x00000000
        /*0420*/ 	.word	0x000000f0
        /*0424*/ 	.short	0x010a
        /*0426*/ 	.byte	0xff
	.zero		1


	//   ....[50]....
        /*0428*/ 	.word	0x00002880
        /*042c*/ 	.word	0x00000000
        /*0430*/ 	.word	0x00000000
        /*0434*/ 	.short	0x0101
        /*0436*/ 	.byte	0xff
	.zero		1


	//   ....[51]....
        /*0438*/ 	.word	0x000028a0
        /*043c*/ 	.word	0x000000ff
        /*0440*/ 	.word	0x000000a0
        /*0444*/ 	.short	0x010a
        /*0446*/ 	.byte	0x05
	.zero		1


	//   ....[52]....
        /*0448*/ 	.word	0x000029c0
        /*044c*/ 	.word	0x00000000
        /*0450*/ 	.word	0x00000090
        /*0454*/ 	.short	0x010a
        /*0456*/ 	.byte	0xff
	.zero		1


	//   ....[53]....
        /*0458*/ 	.word	0x00002ac0
        /*045c*/ 	.word	0x00000000
        /*0460*/ 	.word	0x00000000
        /*0464*/ 	.short	0x0101
        /*0466*/ 	.byte	0xff
	.zero		1


	//   ....[54]....
        /*0468*/ 	.word	0x00002b50
        /*046c*/ 	.word	0x000000ff
        /*0470*/ 	.word	0x000000a0
        /*0474*/ 	.short	0x0106
        /*0476*/ 	.byte	0x05
	.zero		1


	//   ....[55]....
        /*0478*/ 	.word	0x00002b70
        /*047c*/ 	.word	0x000000ff
        /*0480*/ 	.word	0x000000a0
        /*0484*/ 	.short	0x010a
        /*0486*/ 	.byte	0x05
	.zero		1


	//   ....[56]....
        /*0488*/ 	.word	0x00002c00
        /*048c*/ 	.word	0x000000ff
        /*0490*/ 	.word	0x000000a0
        /*0494*/ 	.short	0x0106
        /*0496*/ 	.byte	0x04
	.zero		1


	//   ....[57]....
        /*0498*/ 	.word	0x00002c40
        /*049c*/ 	.word	0x00000000
        /*04a0*/ 	.word	0x000000a0
        /*04a4*/ 	.short	0x010a
        /*04a6*/ 	.byte	0xff
	.zero		1


	//   ....[58]....
        /*04a8*/ 	.word	0x00003180
        /*04ac*/ 	.word	0x00000000
        /*04b0*/ 	.word	0x00000090
        /*04b4*/ 	.short	0x010a
        /*04b6*/ 	.byte	0xff
	.zero		1


	//   ....[59]....
        /*04b8*/ 	.word	0x00003280
        /*04bc*/ 	.word	0x00000003
        /*04c0*/ 	.word	0x00000000
        /*04c4*/ 	.short	0x0101
        /*04c6*/ 	.byte	0xff
	.zero		1


	//   ....[60]....
        /*04c8*/ 	.word	0x00003290
        /*04cc*/ 	.word	0x000000ff
        /*04d0*/ 	.word	0x00000000
        /*04d4*/ 	.short	0x010a
        /*04d6*/ 	.byte	0x06
	.zero		1


	//   ....[61]....
        /*04d8*/ 	.word	0x00003310
        /*04dc*/ 	.word	0x000000ff
        /*04e0*/ 	.word	0x000000d0
        /*04e4*/ 	.short	0x010a
        /*04e6*/ 	.byte	0x07
	.zero		1


	//   ....[62]....
        /*04e8*/ 	.word	0x000033f0
        /*04ec*/ 	.word	0x000000ff
        /*04f0*/ 	.word	0x00000000
        /*04f4*/ 	.short	0x010a
        /*04f6*/ 	.byte	0x06
	.zero		1


	//   ....[63]....
        /*04f8*/ 	.word	0x00003520
        /*04fc*/ 	.word	0x000000ff
        /*0500*/ 	.word	0x00000000
        /*0504*/ 	.short	0x010a
        /*0506*/ 	.byte	0x1a
	.zero		1


	//   ....[64]....
        /*0508*/ 	.word	0x000037c0
        /*050c*/ 	.word	0x000000ff
        /*0510*/ 	.word	0x00000000
        /*0514*/ 	.short	0x010a
        /*0516*/ 	.byte	0x06
	.zero		1


	//   ....[65]....
        /*0518*/ 	.word	0x00003850
        /*051c*/ 	.word	0x000000ff
        /*0520*/ 	.word	0x00000000
        /*0524*/ 	.short	0x010a
        /*0526*/ 	.byte	0x06
	.zero		1


	//   ....[66]....
        /*0528*/ 	.word	0x000038e0
        /*052c*/ 	.word	0x000000ff
        /*0530*/ 	.word	0x00000000
        /*0534*/ 	.short	0x010a
        /*0536*/ 	.byte	0x06
	.zero		1


	//   ....[67]....
        /*0538*/ 	.word	0x00003970
        /*053c*/ 	.word	0x000000ff
        /*0540*/ 	.word	0x00000000
        /*0544*/ 	.short	0x010a
        /*0546*/ 	.byte	0x07
	.zero		1


	//   ....[68]....
        /*0548*/ 	.word	0x00003df0
        /*054c*/ 	.word	0x00000000
        /*0550*/ 	.word	0x00000090
        /*0554*/ 	.short	0x010a
        /*0556*/ 	.byte	0xff
	.zero		1


	//   ....[69]....
        /*0558*/ 	.word	0x00003eb0
        /*055c*/ 	.word	0x00000000
        /*0560*/ 	.word	0x00000000
        /*0564*/ 	.short	0x0101
        /*0566*/ 	.byte	0xff
	.zero		1


	//   ....[70]....
        /*0568*/ 	.word	0x000041d0
        /*056c*/ 	.word	0x000000ff
        /*0570*/ 	.word	0x00000088
        /*0574*/ 	.short	0x010a
        /*0576*/ 	.byte	0x07
	.zero		1


	//   ....[71]....
        /*0578*/ 	.word	0x000043c0
        /*057c*/ 	.word	0x000000ff
        /*0580*/ 	.word	0x00000060
        /*0584*/ 	.short	0x010a
        /*0586*/ 	.byte	0x07
	.zero		1


	//   ....[72]....
        /*0588*/ 	.word	0x00004540
        /*058c*/ 	.word	0x000000ff
        /*0590*/ 	.word	0x00000040
        /*0594*/ 	.short	0x010b
        /*0596*/ 	.byte	0x07
	.zero		1


	//   ....[73]....
        /*0598*/ 	.word	0x00004550
        /*059c*/ 	.word	0x000000ff
        /*05a0*/ 	.word	0x00000000
        /*05a4*/ 	.short	0x0101
        /*05a6*/ 	.byte	0x08
	.zero		1


	//   ....[74]....
        /*05a8*/ 	.word	0x00004560
        /*05ac*/ 	.word	0x000000ff
        /*05b0*/ 	.word	0x00000068
        /*05b4*/ 	.short	0x010a
        /*05b6*/ 	.byte	0x07
	.zero		1


	//   ....[75]....
        /*05b8*/ 	.word	0x000046b0
        /*05bc*/ 	.word	0x000000ff
        /*05c0*/ 	.word	0x00000048
        /*05c4*/ 	.short	0x010b
        /*05c6*/ 	.byte	0x07
	.zero		1


	//   ....[76]....
        /*05c8*/ 	.word	0x000046c0
        /*05cc*/ 	.word	0x000000ff
        /*05d0*/ 	.word	0x00000000
        /*05d4*/ 	.short	0x0101
        /*05d6*/ 	.byte	0x08
	.zero		1


	//   ....[77]....
        /*05d8*/ 	.word	0x000046d0
        /*05dc*/ 	.word	0x000000ff
        /*05e0*/ 	.word	0x00000070
        /*05e4*/ 	.short	0x010a
        /*05e6*/ 	.byte	0x07
	.zero		1


	//   ....[78]....
        /*05e8*/ 	.word	0x00004850
        /*05ec*/ 	.word	0x000000ff
        /*05f0*/ 	.word	0x00000050
        /*05f4*/ 	.short	0x010b
        /*05f6*/ 	.byte	0x07
	.zero		1


	//   ....[79]....
        /*05f8*/ 	.word	0x00004890
        /*05fc*/ 	.word	0x000000ff
        /*0600*/ 	.word	0x00000000
        /*0604*/ 	.short	0x0101
        /*0606*/ 	.byte	0x08
	.zero		1


	//   ....[80]....
        /*0608*/ 	.word	0x000048d0
        /*060c*/ 	.word	0x000000ff
        /*0610*/ 	.word	0x00000078
        /*0614*/ 	.short	0x010a
        /*0616*/ 	.byte	0x07
	.zero		1


	//   ....[81]....
        /*0618*/ 	.word	0x00004b10
        /*061c*/ 	.word	0x000000ff
        /*0620*/ 	.word	0x00000058
        /*0624*/ 	.short	0x010b
        /*0626*/ 	.byte	0x07
	.zero		1


	//   ....[82]....
        /*0628*/ 	.word	0x00004b30
        /*062c*/ 	.word	0x000000ff
        /*0630*/ 	.word	0x00000000
        /*0634*/ 	.short	0x0101
        /*0636*/ 	.byte	0x0d
	.zero		1


	//   ....[83]....
        /*0638*/ 	.word	0x00004b60
        /*063c*/ 	.word	0x000000ff
        /*0640*/ 	.word	0x00000060
        /*0644*/ 	.short	0x010a
        /*0646*/ 	.byte	0x07
	.zero		1


	//   ....[84]....
        /*0648*/ 	.word	0x00004b80
        /*064c*/ 	.word	0x000000ff
        /*0650*/ 	.word	0x00000068
        /*0654*/ 	.short	0x010a
        /*0656*/ 	.byte	0x07
	.zero		1


	//   ....[85]....
        /*0658*/ 	.word	0x00004ba0
        /*065c*/ 	.word	0x000000ff
        /*0660*/ 	.word	0x00000070
        /*0664*/ 	.short	0x010a
        /*0666*/ 	.byte	0x07
	.zero		1


	//   ....[86]....
        /*0668*/ 	.word	0x00004be0
        /*066c*/ 	.word	0x00000000
        /*0670*/ 	.word	0x00000078
        /*0674*/ 	.short	0x010a
        /*0676*/ 	.byte	0xff
	.zero		1


	//   ....[87]....
        /*0678*/ 	.word	0x00004f40
        /*067c*/ 	.word	0x00000000
        /*0680*/ 	.word	0x00000090
        /*0684*/ 	.short	0x010a
        /*0686*/ 	.byte	0xff
	.zero		1


	//   ....[88]....
        /*0688*/ 	.word	0x00005050
        /*068c*/ 	.word	0x00000000
        /*0690*/ 	.word	0x00000000
        /*0694*/ 	.short	0x0101
        /*0696*/ 	.byte	0xff
	.zero		1


	//   ....[89]....
        /*0698*/ 	.word	0x00005ad0
        /*069c*/ 	.word	0x000000ff
        /*06a0*/ 	.word	0x00000040
        /*06a4*/ 	.short	0x010a
        /*06a6*/ 	.byte	0x24
	.zero		1


	//   ....[90]....
        /*06a8*/ 	.word	0x00005b10
        /*06ac*/ 	.word	0x00000040
        /*06b0*/ 	.word	0x000000b0
        /*06b4*/ 	.short	0x010a
        /*06b6*/ 	.byte	0xff
	.zero		1


	//   ....[91]....
        /*06b8*/ 	.word	0x00005c80
        /*06bc*/ 	.word	0x000000ff
        /*06c0*/ 	.word	0x00000040
        /*06c4*/ 	.short	0x010a
        /*06c6*/ 	.byte	0x24
	.zero		1


	//   ....[92]....
        /*06c8*/ 	.word	0x00005d80
        /*06cc*/ 	.word	0x00000040
        /*06d0*/ 	.word	0x000000b0
        /*06d4*/ 	.short	0x010a
        /*06d6*/ 	.byte	0xff
	.zero		1


	//   ....[93]....
        /*06d8*/ 	.word	0x00006880
        /*06dc*/ 	.word	0x00000000
        /*06e0*/ 	.word	0x00000000
        /*06e4*/ 	.short	0x0101
        /*06e6*/ 	.byte	0xff
	.zero		1


	//   ....[94]....
        /*06e8*/ 	.word	0x00006890
        /*06ec*/ 	.word	0x00000002
        /*06f0*/ 	.word	0x00000040
        /*06f4*/ 	.short	0x010a
        /*06f6*/ 	.byte	0xff
	.zero		1


	//   ....[95]....
        /*06f8*/ 	.word	0x00006960
        /*06fc*/ 	.word	0x00000002
        /*0700*/ 	.word	0x00000040
        /*0704*/ 	.short	0x010a
        /*0706*/ 	.byte	0xff
	.zero		1


	//   ....[96]....
        /*0708*/ 	.word	0x000074e0
        /*070c*/ 	.word	0x0000004a
        /*0710*/ 	.word	0x00000000
        /*0714*/ 	.short	0x0101
        /*0716*/ 	.byte	0xff
	.zero		1


	//   ....[97]....
        /*0718*/ 	.word	0x00007500
        /*071c*/ 	.word	0x00000000
        /*0720*/ 	.word	0x00000040
        /*0724*/ 	.short	0x010a
        /*0726*/ 	.byte	0xff
	.zero		1


	//   ....[98]....
        /*0728*/ 	.word	0x000075c0
        /*072c*/ 	.word	0x00000000
        /*0730*/ 	.word	0x00000040
        /*0734*/ 	.short	0x010a
        /*0736*/ 	.byte	0xff
	.zero		1


	//   ....[99]....
        /*0738*/ 	.word	0x00008140
        /*073c*/ 	.word	0x0000004a
        /*0740*/ 	.word	0x00000000
        /*0744*/ 	.short	0x0101
        /*0746*/ 	.byte	0xff
	.zero		1


	//   ....[100]....
        /*0748*/ 	.word	0x00008160
        /*074c*/ 	.word	0x00000002
        /*0750*/ 	.word	0x00000040
        /*0754*/ 	.short	0x010a
        /*0756*/ 	.byte	0xff
	.zero		1


	//   ....[101]....
        /*0758*/ 	.word	0x00008220
        /*075c*/ 	.word	0x00000002
        /*0760*/ 	.word	0x00000040
        /*0764*/ 	.short	0x010a
        /*0766*/ 	.byte	0xff
	.zero		1


	//   ....[102]....
        /*0768*/ 	.word	0x00008580
        /*076c*/ 	.word	0x000000ff
        /*0770*/ 	.word	0x00000000
        /*0774*/ 	.short	0x0101
        /*0776*/ 	.byte	0x05
	.zero		1


	//   ....[103]....
        /*0778*/ 	.word	0x00008e00
        /*077c*/ 	.word	0x00000000
        /*0780*/ 	.word	0x00000000
        /*0784*/ 	.short	0x0101
        /*0786*/ 	.byte	0xff
	.zero		1


	//   ....[104]....
        /*0788*/ 	.word	0x00009070
        /*078c*/ 	.word	0x000000ff
        /*0790*/ 	.word	0x00000000
        /*0794*/ 	.short	0x0101
        /*0796*/ 	.byte	0x04
	.zero		1


	//   ....[105]....
        /*0798*/ 	.word	0x00009090
        /*079c*/ 	.word	0x00000002
        /*07a0*/ 	.word	0x00000100
        /*07a4*/ 	.short	0x010a
        /*07a6*/ 	.byte	0xff
	.zero		1


	//   ....[106]....
        /*07a8*/ 	.word	0x000090f0
        /*07ac*/ 	.word	0x00000002
        /*07b0*/ 	.word	0x00000020
        /*07b4*/ 	.short	0x010a
        /*07b6*/ 	.byte	0xff
	.zero		1


	//   ....[107]....
        /*07b8*/ 	.word	0x00009150
        /*07bc*/ 	.word	0x00000002
        /*07c0*/ 	.word	0x00000020
        /*07c4*/ 	.short	0x010a
        /*07c6*/ 	.byte	0xff
	.zero		1


	//   ....[108]....
        /*07c8*/ 	.word	0x000091a0
        /*07cc*/ 	.word	0x00000002
        /*07d0*/ 	.word	0x00000090
        /*07d4*/ 	.short	0x010a
        /*07d6*/ 	.byte	0xff
	.zero		1


	//   ....[109]....
        /*07d8*/ 	.word	0x00009200
        /*07dc*/ 	.word	0x00000000
        /*07e0*/ 	.word	0x00000000
        /*07e4*/ 	.short	0x010a
        /*07e6*/ 	.byte	0xff
	.zero		1


	//   ....[110]....
        /*07e8*/ 	.word	0x00009260
        /*07ec*/ 	.word	0x00000000
        /*07f0*/ 	.word	0x00000000
        /*07f4*/ 	.short	0x010a
        /*07f6*/ 	.byte	0xff
	.zero		1


	//   ....[111]....
        /*07f8*/ 	.word	0x000092c0
        /*07fc*/ 	.word	0x00000000
        /*0800*/ 	.word	0x00000000
        /*0804*/ 	.short	0x010a
        /*0806*/ 	.byte	0xff
	.zero		1


	//   ....[112]....
        /*0808*/ 	.word	0x00009310
        /*080c*/ 	.word	0x00000000
        /*0810*/ 	.word	0x000000f0
        /*0814*/ 	.short	0x010a
        /*0816*/ 	.byte	0xff
	.zero		1


	//   ....[113]....
        /*0818*/ 	.word	0x00009370
        /*081c*/ 	.word	0x00000000
        /*0820*/ 	.word	0x000000a0
        /*0824*/ 	.short	0x010a
        /*0826*/ 	.byte	0xff
	.zero		1


	//   ....[114]....
        /*0828*/ 	.word	0x000093c0
        /*082c*/ 	.word	0x00000000
        /*0830*/ 	.word	0x00000090
        /*0834*/ 	.short	0x010a
        /*0836*/ 	.byte	0xff
	.zero		1


	//   ....[115]....
        /*0838*/ 	.word	0x00009420
        /*083c*/ 	.word	0x00000000
        /*0840*/ 	.word	0x000000a0
        /*0844*/ 	.short	0x010a
        /*0846*/ 	.byte	0xff
	.zero		1


	//   ....[116]....
        /*0848*/ 	.word	0x00009470
        /*084c*/ 	.word	0x00000000
        /*0850*/ 	.word	0x00000090
        /*0854*/ 	.short	0x010a
        /*0856*/ 	.byte	0xff
	.zero		1


	//   ....[117]....
        /*0858*/ 	.word	0x000094d0
        /*085c*/ 	.word	0x00000002
        /*0860*/ 	.word	0x000000d0
        /*0864*/ 	.short	0x010a
        /*0866*/ 	.byte	0xff
	.zero		1


	//   ....[118]....
        /*0868*/ 	.word	0x00009530
        /*086c*/ 	.word	0x00000000
        /*0870*/ 	.word	0x00000000
        /*0874*/ 	.short	0x010a
        /*0876*/ 	.byte	0xff
	.zero		1


	//   ....[119]....
        /*0878*/ 	.word	0x00009590
        /*087c*/ 	.word	0x00000000
        /*0880*/ 	.word	0x00000000
        /*0884*/ 	.short	0x010a
        /*0886*/ 	.byte	0xff
	.zero		1


	//   ....[120]....
        /*0888*/ 	.word	0x000095f0
        /*088c*/ 	.word	0x00000000
        /*0890*/ 	.word	0x00000000
        /*0894*/ 	.short	0x010a
        /*0896*/ 	.byte	0xff
	.zero		1


	//   ....[121]....
        /*0898*/ 	.word	0x00009650
        /*089c*/ 	.word	0x00000000
        /*08a0*/ 	.word	0x00000000
        /*08a4*/ 	.short	0x010a
        /*08a6*/ 	.byte	0xff
	.zero		1


	//   ....[122]....
        /*08a8*/ 	.word	0x000096b0
        /*08ac*/ 	.word	0x00000000
        /*08b0*/ 	.word	0x00000000
        /*08b4*/ 	.short	0x010a
        /*08b6*/ 	.byte	0xff
	.zero		1


	//   ....[123]....
        /*08b8*/ 	.word	0x00009700
        /*08bc*/ 	.word	0x00000000
        /*08c0*/ 	.word	0x00000090
        /*08c4*/ 	.short	0x010a
        /*08c6*/ 	.byte	0xff
	.zero		1


	//   ....[124]....
        /*08c8*/ 	.word	0x00009760
        /*08cc*/ 	.word	0x00000000
        /*08d0*/ 	.word	0x00000088
        /*08d4*/ 	.short	0x010a
        /*08d6*/ 	.byte	0xff
	.zero		1


	//   ....[125]....
        /*08d8*/ 	.word	0x000097c0
        /*08dc*/ 	.word	0x00000000
        /*08e0*/ 	.word	0x00000060
        /*08e4*/ 	.short	0x010a
        /*08e6*/ 	.byte	0xff
	.zero		1


	//   ....[126]....
        /*08e8*/ 	.word	0x00009820
        /*08ec*/ 	.word	0x00000000
        /*08f0*/ 	.word	0x00000068
        /*08f4*/ 	.short	0x010a
        /*08f6*/ 	.byte	0xff
	.zero		1


	//   ....[127]....
        /*08f8*/ 	.word	0x00009880
        /*08fc*/ 	.word	0x00000000
        /*0900*/ 	.word	0x00000070
        /*0904*/ 	.short	0x010a
        /*0906*/ 	.byte	0xff
	.zero		1


	//   ....[128]....
        /*0908*/ 	.word	0x000098e0
        /*090c*/ 	.word	0x00000000
        /*0910*/ 	.word	0x00000078
        /*0914*/ 	.short	0x010a
        /*0916*/ 	.byte	0xff
	.zero		1


	//   ....[129]....
        /*0918*/ 	.word	0x00009940
        /*091c*/ 	.word	0x00000000
        /*0920*/ 	.word	0x00000060
        /*0924*/ 	.short	0x010a
        /*0926*/ 	.byte	0xff
	.zero		1


	//   ....[130]....
        /*0928*/ 	.word	0x000099a0
        /*092c*/ 	.word	0x00000000
        /*0930*/ 	.word	0x00000068
        /*0934*/ 	.short	0x010a
        /*0936*/ 	.byte	0xff
	.zero		1


	//   ....[131]....
        /*0938*/ 	.word	0x00009a00
        /*093c*/ 	.word	0x00000000
        /*0940*/ 	.word	0x00000070
        /*0944*/ 	.short	0x010a
        /*0946*/ 	.byte	0xff
	.zero		1


	//   ....[132]....
        /*0948*/ 	.word	0x00009a50
        /*094c*/ 	.word	0x00000000
        /*0950*/ 	.word	0x00000090
        /*0954*/ 	.short	0x010a
        /*0956*/ 	.byte	0xff
	.zero		1


	//   ....[133]....
        /*0958*/ 	.word	0x00009ab0
        /*095c*/ 	.word	0x00000000
        /*0960*/ 	.word	0x00000040
        /*0964*/ 	.short	0x010a
        /*0966*/ 	.byte	0xff
	.zero		1


	//   ....[134]....
        /*0968*/ 	.word	0x00009b00
        /*096c*/ 	.word	0x00000040
        /*0970*/ 	.word	0x000000b0
        /*0974*/ 	.short	0x010a
        /*0976*/ 	.byte	0xff
	.zero		1


	//   ....[135]....
        /*0978*/ 	.word	0x00009b50
        /*097c*/ 	.word	0x00000002
        /*0980*/ 	.word	0x00000040
        /*0984*/ 	.short	0x010a
        /*0986*/ 	.byte	0xff
	.zero		1


	//   ....[136]....
        /*0988*/ 	.word	0x00009ba0
        /*098c*/ 	.word	0x00000000
        /*0990*/ 	.word	0x00000040
        /*0994*/ 	.short	0x010a
        /*0996*/ 	.byte	0xff
	.zero		1


	//   ....[137]....
        /*0998*/ 	.word	0x00009bf0
        /*099c*/ 	.word	0x00000002
        /*09a0*/ 	.word	0x00000040
        /*09a4*/ 	.short	0x010a
        /*09a6*/ 	.byte	0xff
	.zero		1


	//----- nvinfo : EIATTR_NUM_MBARRIERS
	.align		4
.L_47:
        /*09a8*/ 	.byte	0x03, 0x38
        /*09aa*/ 	.short	0x0022


	//----- nvinfo : EIATTR_EXIT_INSTR_OFFSETS
	.align		4
        /*09ac*/ 	.byte	0x04, 0x1c
        /*09ae*/ 	.short	(.L_49 - .L_48)


	//   ....[0]....
.L_48:
        /*09b0*/ 	.word	0x00002720


	//   ....[1]....
        /*09b4*/ 	.word	0x00002c10


	//   ....[2]....
        /*09b8*/ 	.word	0x00002c70


	//   ....[3]....
        /*09bc*/ 	.word	0x00003bd0


	//   ....[4]....
        /*09c0*/ 	.word	0x00004c10


	//   ....[5]....
        /*09c4*/ 	.word	0x00004c50


	//   ....[6]....
        /*09c8*/ 	.word	0x00008f60


	//   ....[7]....
        /*09cc*/ 	.word	0x00008fe0


	//   ....[8]....
        /*09d0*/ 	.word	0x00009010


	//   ....[9]....
        /*09d4*/ 	.word	0x00009080


	//----- nvinfo : EIATTR_MAX_THREADS
	.align		4
.L_49:
        /*09d8*/ 	.byte	0x04, 0x05
        /*09da*/ 	.short	(.L_51 - .L_50)
.L_50:
        /*09dc*/ 	.word	0x00000100
        /*09e0*/ 	.word	0x00000001
        /*09e4*/ 	.word	0x00000001


	//----- nvinfo : EIATTR_CRS_STACK_SIZE
	.align		4
.L_51:
        /*09e8*/ 	.byte	0x04, 0x1e
        /*09ea*/ 	.short	(.L_53 - .L_52)
.L_52:
        /*09ec*/ 	.word	0x00000000


	//----- nvinfo : EIATTR_CBANK_PARAM_SIZE
	.align		4
.L_53:
        /*09f0*/ 	.byte	0x03, 0x19
        /*09f2*/ 	.short	0x0800


	//----- nvinfo : EIATTR_PARAM_CBANK
	.align		4
        /*09f4*/ 	.byte	0x04, 0x0a
        /*09f6*/ 	.short	(.L_55 - .L_54)
	.align		4
.L_54:
        /*09f8*/ 	.word	index@(.nv.constant0._ZN7cutlass13device_kernelINS_4gemm6kernel13GemmUniversalIN4cute5tupleIJiiiiEEENS1_10collective13CollectiveMmaINS1_35MainloopSm100TmaUmmaWarpSpecializedILi4ELi2ELi4ENS5_IJNS4_1CILi1EEESB_SB_EEEEENS5_IJNSA_ILi64EEENSA_ILi256EEESE_EEENS_6half_tENS5_IJlSB_lEEESH_NS5_IJSB_llEEENS4_8TiledMMAINS4_8MMA_AtomIJNS4_20SM100_MMA_F16BF16_SSISH_SH_fLi64ELi256ELNS4_4UMMA5MajorE0ELSO_1ELNSN_7ScaleInE0ELSP_0EEEEEENS4_6LayoutISC_NS5_IJNSA_ILi0EEEST_ST_EEEEENS5_IJNS4_10UnderscoreESW_SW_EEEEENS4_13SM90_TMA_LOADENS4_14ComposedLayoutINS4_7SwizzleILi3ELi4ELi3EEENS4_18smem_ptr_flag_bitsILi16EEENSS_INS5_IJNSA_ILi8EEESE_EEENS5_IJSE_SB_EEEEEEEvNS4_8identityESZ_NS10_IS12_S14_NSS_INS5_IJSE_S15_EEENS5_IJSB_SE_EEEEEEEvS1A_EENS_8epilogue10collective18CollectiveEpilogueINS1G_23Sm100TmaWarpSpecializedILi4ELi2ELi32ELb1ELb0EEEJSG_NS5_IJNSS_ISE_SB_EES1L_EEESH_SI_SH_SI_NS1G_6fusion15FusionCallbacksIS1K_NS1N_17LinearCombinationISH_fSH_fLNS_15FloatRoundStyleE2EEESG_S1M_JEEENS4_5SM1004TMEM4LOAD26SM100_TMEM_LOAD_16dp256b8xESZ_S19_NS4_17SM75_U32x4_LDSM_NENS4_14SM90_TMA_STOREES19_NS4_17SM90_U32x4_STSM_NENS4_39AutoVectorizingCopyWithAssumedAlignmentILi128EEEEEEvvEEEEvNT_6ParamsE)
        /*09fc*/ 	.short	0x0380
        /*09fe*/ 	.short	0x0800


	//----- nvinfo : EIATTR_SW_WAR
	.align		4
.L_55:
        /*0a00*/ 	.byte	0x04, 0x36
        /*0a02*/ 	.short	(.L_57 - .L_56)
.L_56:
        /*0a04*/ 	.word	0x00000008
.L_57:


//--------------------- .nv.callgraph             --------------------------
	.section	.nv.callgraph,"",@"SHT_CUDA_CALLGRAPH"
	.align	4
	.sectionentsize	8
	.align		4
        /*0000*/ 	.word	0x00000000
	.align		4
        /*0004*/ 	.word	0xffffffff
	.align		4
        /*0008*/ 	.word	index@(_ZN7cutlass13device_kernelINS_4gemm6kernel13GemmUniversalIN4cute5tupleIJiiiiEEENS1_10collective13CollectiveMmaINS1_35MainloopSm100TmaUmmaWarpSpecializedILi4ELi2ELi4ENS5_IJNS4_1CILi1EEESB_SB_EEEEENS5_IJNSA_ILi64EEENSA_ILi256EEESE_EEENS_6half_tENS5_IJlSB_lEEESH_NS5_IJSB_llEEENS4_8TiledMMAINS4_8MMA_AtomIJNS4_20SM100_MMA_F16BF16_SSISH_SH_fLi64ELi256ELNS4_4UMMA5MajorE0ELSO_1ELNSN_7ScaleInE0ELSP_0EEEEEENS4_6LayoutISC_NS5_IJNSA_ILi0EEEST_ST_EEEEENS5_IJNS4_10UnderscoreESW_SW_EEEEENS4_13SM90_TMA_LOADENS4_14ComposedLayoutINS4_7SwizzleILi3ELi4ELi3EEENS4_18smem_ptr_flag_bitsILi16EEENSS_INS5_IJNSA_ILi8EEESE_EEENS5_IJSE_SB_EEEEEEEvNS4_8identityESZ_NS10_IS12_S14_NSS_INS5_IJSE_S15_EEENS5_IJSB_SE_EEEEEEEvS1A_EENS_8epilogue10collective18CollectiveEpilogueINS1G_23Sm100TmaWarpSpecializedILi4ELi2ELi32ELb1ELb0EEEJSG_NS5_IJNSS_ISE_SB_EES1L_EEESH_SI_SH_SI_NS1G_6fusion15FusionCallbacksIS1K_NS1N_17LinearCombinationISH_fSH_fLNS_15FloatRoundStyleE2EEESG_S1M_JEEENS4_5SM1004TMEM4LOAD26SM100_TMEM_LOAD_16dp256b8xESZ_S19_NS4_17SM75_U32x4_LDSM_NENS4_14SM90_TMA_STOREES19_NS4_17SM90_U32x4_STSM_NENS4_39AutoVectorizingCopyWithAssumedAlignmentILi128EEEEEEvvEEEEvNT_6ParamsE)
	.align		4
        /*000c*/ 	.word	index@(__assertfail)
	.align		4
        /*0010*/ 	.word	0x00000000
	.align		4
        /*0014*/ 	.word	0xfffffffe
	.align		4
        /*0018*/ 	.word	0x00000000
	.align		4
        /*001c*/ 	.word	0xfffffffd
	.align		4
        /*0020*/ 	.word	0x00000000
	.align		4
        /*0024*/ 	.word	0xfffffffc


//--------------------- .nv.constant4             --------------------------
	.section	.nv.constant4,"a",@progbits
	.align	8
	.align		8
.nv.constant4:
        /*0000*/ 	.dword	__assertfail
	.align		8
        /*0008*/ 	.dword	__unnamed_1
	.align		8
        /*0010*/ 	.dword	__unnamed_2
	.align		8
        /*0018*/ 	.dword	_ZN40_INTERNAL_37382c06_4_k_cu_e8a1ccec_345954cuda3std3__45__cpo5beginE
	.align		8
        /*0020*/ 	.dword	_ZN40_INTERNAL_37382c06_4_k_cu_e8a1ccec_345954cuda3std3__45__cpo3endE
	.align		8
        /*0028*/ 	.dword	_ZN40_INTERNAL_37382c06_4_k_cu_e8a1ccec_345954cuda3std3__45__cpo6cbeginE
	.align		8
        /*0030*/ 	.dword	_ZN40_INTERNAL_37382c06_4_k_cu_e8a1ccec_345954cuda3std3__45__cpo4cendE
	.align		8
        /*0038*/ 	.dword	_ZN40_INTERNAL_37382c06_4_k_cu_e8a1ccec_345954cuda3std3__442_GLOBAL__N__37382c06_4_k_cu_e8a1ccec_345956ignoreE
	.align		8
        /*0040*/ 	.dword	_ZN40_INTERNAL_37382c06_4_k_cu_e8a1ccec_345954cuda3std3__419piecewise_constructE
	.align		8
        /*0048*/ 	.dword	_ZN40_INTERNAL_37382c06_4_k_cu_e8a1ccec_345954cuda3std3__48in_placeE
	.align		8
        /*0050*/ 	.dword	_ZN40_INTERNAL_37382c06_4_k_cu_e8a1ccec_345954cuda3std6ranges3__45__cpo4swapE
	.align		8
        /*0058*/ 	.dword	_ZN40_INTERNAL_37382c06_4_k_cu_e8a1ccec_345954cuda3std6ranges3__45__cpo9iter_moveE
	.align		8
        /*0060*/ 	.dword	_ZN40_INTERNAL_37382c06_4_k_cu_e8a1ccec_345954cute7productE
	.align		8
        /*0068*/ 	.dword	_ZN40_INTERNAL_37382c06_4_k_cu_e8a1ccec_345954cute1_E
	.align		8
        /*0070*/ 	.dword	$str$25
	.align		8
        /*0078*/ 	.dword	$str$26
	.align		8
        /*0080*/ 	.dword	$str$27
	.align		8
        /*0088*/ 	.dword	$str$28


//--------------------- .text._ZN7cutlass13device_kernelINS_4gemm6kernel13GemmUniversalIN4cute5tupleIJiiiiEEENS1_10collective13CollectiveMmaINS1_35MainloopSm100TmaUmmaWarpSpecializedILi4ELi2ELi4ENS5_IJNS4_1CILi1EEESB_SB_EEEEENS5_IJNSA_ILi64EEENSA_ILi256EEESE_EEENS_6half_tENS5_IJlSB_lEEESH_NS5_IJSB_llEEENS4_8TiledMMAINS4_8MMA_AtomIJNS4_20SM100_MMA_F16BF16_SSISH_SH_fLi64ELi256ELNS4_4UMMA5MajorE0ELSO_1ELNSN_7ScaleInE0ELSP_0EEEEEENS4_6LayoutISC_NS5_IJNSA_ILi0EEEST_ST_EEEEENS5_IJNS4_10UnderscoreESW_SW_EEEEENS4_13SM90_TMA_LOADENS4_14ComposedLayoutINS4_7SwizzleILi3ELi4ELi3EEENS4_18smem_ptr_flag_bitsILi16EEENSS_INS5_IJNSA_ILi8EEESE_EEENS5_IJSE_SB_EEEEEEEvNS4_8identityESZ_NS10_IS12_S14_NSS_INS5_IJSE_S15_EEENS5_IJSB_SE_EEEEEEEvS1A_EENS_8epilogue10collective18CollectiveEpilogueINS1G_23Sm100TmaWarpSpecializedILi4ELi2ELi32ELb1ELb0EEEJSG_NS5_IJNSS_ISE_SB_EES1L_EEESH_SI_SH_SI_NS1G_6fusion15FusionCallbacksIS1K_NS1N_17LinearCombinationISH_fSH_fLNS_15FloatRoundStyleE2EEESG_S1M_JEEENS4_5SM1004TMEM4LOAD26SM100_TMEM_LOAD_16dp256b8xESZ_S19_NS4_17SM75_U32x4_LDSM_NENS4_14SM90_TMA_STOREES19_NS4_17SM90_U32x4_STSM_NENS4_39AutoVectorizingCopyWithAssumedAlignmentILi128EEEEEEvvEEEEvNT_6ParamsE --------------------------
	.section	.text._ZN7cutlass13device_kernelINS_4gemm6kernel13GemmUniversalIN4cute5tupleIJiiiiEEENS1_10collective13CollectiveMmaINS1_35MainloopSm100TmaUmmaWarpSpecializedILi4ELi2ELi4ENS5_IJNS4_1CILi1EEESB_SB_EEEEENS5_IJNSA_ILi64EEENSA_ILi256EEESE_EEENS_6half_tENS5_IJlSB_lEEESH_NS5_IJSB_llEEENS4_8TiledMMAINS4_8MMA_AtomIJNS4_20SM100_MMA_F16BF16_SSISH_SH_fLi64ELi256ELNS4_4UMMA5MajorE0ELSO_1ELNSN_7ScaleInE0ELSP_0EEEEEENS4_6LayoutISC_NS5_IJNSA_ILi0EEEST_ST_EEEEENS5_IJNS4_10UnderscoreESW_SW_EEEEENS4_13SM90_TMA_LOADENS4_14ComposedLayoutINS4_7SwizzleILi3ELi4ELi3EEENS4_18smem_ptr_flag_bitsILi16EEENSS_INS5_IJNSA_ILi8EEESE_EEENS5_IJSE_SB_EEEEEEEvNS4_8identityESZ_NS10_IS12_S14_NSS_INS5_IJSE_S15_EEENS5_IJSB_SE_EEEEEEEvS1A_EENS_8epilogue10collective18CollectiveEpilogueINS1G_23Sm100TmaWarpSpecializedILi4ELi2ELi32ELb1ELb0EEEJSG_NS5_IJNSS_ISE_SB_EES1L_EEESH_SI_SH_SI_NS1G_6fusion15FusionCallbacksIS1K_NS1N_17LinearCombinationISH_fSH_fLNS_15FloatRoundStyleE2EEESG_S1M_JEEENS4_5SM1004TMEM4LOAD26SM100_TMEM_LOAD_16dp256b8xESZ_S19_NS4_17SM75_U32x4_LDSM_NENS4_14SM90_TMA_STOREES19_NS4_17SM90_U32x4_STSM_NENS4_39AutoVectorizingCopyWithAssumedAlignmentILi128EEEEEEvvEEEEvNT_6ParamsE,"ax",@progbits
	.align	128
.text._ZN7cutlass13device_kernelINS_4gemm6kernel13GemmUniversalIN4cute5tupleIJiiiiEEENS1_10collective13CollectiveMmaINS1_35MainloopSm100TmaUmmaWarpSpecializedILi4ELi2ELi4ENS5_IJNS4_1CILi1EEESB_SB_EEEEENS5_IJNSA_ILi64EEENSA_ILi256EEESE_EEENS_6half_tENS5_IJlSB_lEEESH_NS5_IJSB_llEEENS4_8TiledMMAINS4_8MMA_AtomIJNS4_20SM100_MMA_F16BF16_SSISH_SH_fLi64ELi256ELNS4_4UMMA5MajorE0ELSO_1ELNSN_7ScaleInE0ELSP_0EEEEEENS4_6LayoutISC_NS5_IJNSA_ILi0EEEST_ST_EEEEENS5_IJNS4_10UnderscoreESW_SW_EEEEENS4_13SM90_TMA_LOADENS4_14ComposedLayoutINS4_7SwizzleILi3ELi4ELi3EEENS4_18smem_ptr_flag_bitsILi16EEENSS_INS5_IJNSA_ILi8EEESE_EEENS5_IJSE_SB_EEEEEEEvNS4_8identityESZ_NS10_IS12_S14_NSS_INS5_IJSE_S15_EEENS5_IJSB_SE_EEEEEEEvS1A_EENS_8epilogue10collective18CollectiveEpilogueINS1G_23Sm100TmaWarpSpecializedILi4ELi2ELi32ELb1ELb0EEEJSG_NS5_IJNSS_ISE_SB_EES1L_EEESH_SI_SH_SI_NS1G_6fusion15FusionCallbacksIS1K_NS1N_17LinearCombinationISH_fSH_fLNS_15FloatRoundStyleE2EEESG_S1M_JEEENS4_5SM1004TMEM4LOAD26SM100_TMEM_LOAD_16dp256b8xESZ_S19_NS4_17SM75_U32x4_LDSM_NENS4_14SM90_TMA_STOREES19_NS4_17SM90_U32x4_STSM_NENS4_39AutoVectorizingCopyWithAssumedAlignmentILi128EEEEEEvvEEEEvNT_6ParamsE:
        .type           _ZN7cutlass13device_kernelINS_4gemm6kernel13GemmUniversalIN4cute5tupleIJiiiiEEENS1_10collective13CollectiveMmaINS1_35MainloopSm100TmaUmmaWarpSpecializedILi4ELi2ELi4ENS5_IJNS4_1CILi1EEESB_SB_EEEEENS5_IJNSA_ILi64EEENSA_ILi256EEESE_EEENS_6half_tENS5_IJlSB_lEEESH_NS5_IJSB_llEEENS4_8TiledMMAINS4_8MMA_AtomIJNS4_20SM100_MMA_F16BF16_SSISH_SH_fLi64ELi256ELNS4_4UMMA5MajorE0ELSO_1ELNSN_7ScaleInE0ELSP_0EEEEEENS4_6LayoutISC_NS5_IJNSA_ILi0EEEST_ST_EEEEENS5_IJNS4_10UnderscoreESW_SW_EEEEENS4_13SM90_TMA_LOADENS4_14ComposedLayoutINS4_7SwizzleILi3ELi4ELi3EEENS4_18smem_ptr_flag_bitsILi16EEENSS_INS5_IJNSA_ILi8EEESE_EEENS5_IJSE_SB_EEEEEEEvNS4_8identityESZ_NS10_IS12_S14_NSS_INS5_IJSE_S15_EEENS5_IJSB_SE_EEEEEEEvS1A_EENS_8epilogue10collective18CollectiveEpilogueINS1G_23Sm100TmaWarpSpecializedILi4ELi2ELi32ELb1ELb0EEEJSG_NS5_IJNSS_ISE_SB_EES1L_EEESH_SI_SH_SI_NS1G_6fusion15FusionCallbacksIS1K_NS1N_17LinearCombinationISH_fSH_fLNS_15FloatRoundStyleE2EEESG_S1M_JEEENS4_5SM1004TMEM4LOAD26SM100_TMEM_LOAD_16dp256b8xESZ_S19_NS4_17SM75_U32x4_LDSM_NENS4_14SM90_TMA_STOREES19_NS4_17SM90_U32x4_STSM_NENS4_39AutoVectorizingCopyWithAssumedAlignmentILi128EEEEEEvvEEEEvNT_6ParamsE,@function
        .size           _ZN7cutlass13device_kernelINS_4gemm6kernel13GemmUniversalIN4cute5tupleIJiiiiEEENS1_10collective13CollectiveMmaINS1_35MainloopSm100TmaUmmaWarpSpecializedILi4ELi2ELi4ENS5_IJNS4_1CILi1EEESB_SB_EEEEENS5_IJNSA_ILi64EEENSA_ILi256EEESE_EEENS_6half_tENS5_IJlSB_lEEESH_NS5_IJSB_llEEENS4_8TiledMMAINS4_8MMA_AtomIJNS4_20SM100_MMA_F16BF16_SSISH_SH_fLi64ELi256ELNS4_4UMMA5MajorE0ELSO_1ELNSN_7ScaleInE0ELSP_0EEEEEENS4_6LayoutISC_NS5_IJNSA_ILi0EEEST_ST_EEEEENS5_IJNS4_10UnderscoreESW_SW_EEEEENS4_13SM90_TMA_LOADENS4_14ComposedLayoutINS4_7SwizzleILi3ELi4ELi3EEENS4_18smem_ptr_flag_bitsILi16EEENSS_INS5_IJNSA_ILi8EEESE_EEENS5_IJSE_SB_EEEEEEEvNS4_8identityESZ_NS10_IS12_S14_NSS_INS5_IJSE_S15_EEENS5_IJSB_SE_EEEEEEEvS1A_EENS_8epilogue10collective18CollectiveEpilogueINS1G_23Sm100TmaWarpSpecializedILi4ELi2ELi32ELb1ELb0EEEJSG_NS5_IJNSS_ISE_SB_EES1L_EEESH_SI_SH_SI_NS1G_6fusion15FusionCallbacksIS1K_NS1N_17LinearCombinationISH_fSH_fLNS_15FloatRoundStyleE2EEESG_S1M_JEEENS4_5SM1004TMEM4LOAD26SM100_TMEM_LOAD_16dp256b8xESZ_S19_NS4_17SM75_U32x4_LDSM_NENS4_14SM90_TMA_STOREES19_NS4_17SM90_U32x4_STSM_NENS4_39AutoVectorizingCopyWithAssumedAlignmentILi128EEEEEEvvEEEEvNT_6ParamsE,(.L_x_176 - _ZN7cutlass13device_kernelINS_4gemm6kernel13GemmUniversalIN4cute5tupleIJiiiiEEENS1_10collective13CollectiveMmaINS1_35MainloopSm100TmaUmmaWarpSpecializedILi4ELi2ELi4ENS5_IJNS4_1CILi1EEESB_SB_EEEEENS5_IJNSA_ILi64EEENSA_ILi256EEESE_EEENS_6half_tENS5_IJlSB_lEEESH_NS5_IJSB_llEEENS4_8TiledMMAINS4_8MMA_AtomIJNS4_20SM100_MMA_F16BF16_SSISH_SH_fLi64ELi256ELNS4_4UMMA5MajorE0ELSO_1ELNSN_7ScaleInE0ELSP_0EEEEEENS4_6LayoutISC_NS5_IJNSA_ILi0EEEST_ST_EEEEENS5_IJNS4_10UnderscoreESW_SW_EEEEENS4_13SM90_TMA_LOADENS4_14ComposedLayoutINS4_7SwizzleILi3ELi4ELi3EEENS4_18smem_ptr_flag_bitsILi16EEENSS_INS5_IJNSA_ILi8EEESE_EEENS5_IJSE_SB_EEEEEEEvNS4_8identityESZ_NS10_IS12_S14_NSS_INS5_IJSE_S15_EEENS5_IJSB_SE_EEEEEEEvS1A_EENS_8epilogue10collective18CollectiveEpilogueINS1G_23Sm100TmaWarpSpecializedILi4ELi2ELi32ELb1ELb0EEEJSG_NS5_IJNSS_ISE_SB_EES1L_EEESH_SI_SH_SI_NS1G_6fusion15FusionCallbacksIS1K_NS1N_17LinearCombinationISH_fSH_fLNS_15FloatRoundStyleE2EEESG_S1M_JEEENS4_5SM1004TMEM4LOAD26SM100_TMEM_LOAD_16dp256b8xESZ_S19_NS4_17SM75_U32x4_LDSM_NENS4_14SM90_TMA_STOREES19_NS4_17SM90_U32x4_STSM_NENS4_39AutoVectorizingCopyWithAssumedAlignmentILi128EEEEEEvvEEEEvNT_6ParamsE)
        .other          _ZN7cutlass13device_kernelINS_4gemm6kernel13GemmUniversalIN4cute5tupleIJiiiiEEENS1_10collective13CollectiveMmaINS1_35MainloopSm100TmaUmmaWarpSpecializedILi4ELi2ELi4ENS5_IJNS4_1CILi1EEESB_SB_EEEEENS5_IJNSA_ILi64EEENSA_ILi256EEESE_EEENS_6half_tENS5_IJlSB_lEEESH_NS5_IJSB_llEEENS4_8TiledMMAINS4_8MMA_AtomIJNS4_20SM100_MMA_F16BF16_SSISH_SH_fLi64ELi256ELNS4_4UMMA5MajorE0ELSO_1ELNSN_7ScaleInE0ELSP_0EEEEEENS4_6LayoutISC_NS5_IJNSA_ILi0EEEST_ST_EEEEENS5_IJNS4_10UnderscoreESW_SW_EEEEENS4_13SM90_TMA_LOADENS4_14ComposedLayoutINS4_7SwizzleILi3ELi4ELi3EEENS4_18smem_ptr_flag_bitsILi16EEENSS_INS5_IJNSA_ILi8EEESE_EEENS5_IJSE_SB_EEEEEEEvNS4_8identityESZ_NS10_IS12_S14_NSS_INS5_IJSE_S15_EEENS5_IJSB_SE_EEEEEEEvS1A_EENS_8epilogue10collective18CollectiveEpilogueINS1G_23Sm100TmaWarpSpecializedILi4ELi2ELi32ELb1ELb0EEEJSG_NS5_IJNSS_ISE_SB_EES1L_EEESH_SI_SH_SI_NS1G_6fusion15FusionCallbacksIS1K_NS1N_17LinearCombinationISH_fSH_fLNS_15FloatRoundStyleE2EEESG_S1M_JEEENS4_5SM1004TMEM4LOAD26SM100_TMEM_LOAD_16dp256b8xESZ_S19_NS4_17SM75_U32x4_LDSM_NENS4_14SM90_TMA_STOREES19_NS4_17SM90_U32x4_STSM_NENS4_39AutoVectorizingCopyWithAssumedAlignmentILi128EEEEEEvvEEEEvNT_6ParamsE,@"STO_CUDA_ENTRY STV_DEFAULT"
_ZN7cutlass13device_kernelINS_4gemm6kernel13GemmUniversalIN4cute5tupleIJiiiiEEENS1_10collective13CollectiveMmaINS1_35MainloopSm100TmaUmmaWarpSpecializedILi4ELi2ELi4ENS5_IJNS4_1CILi1EEESB_SB_EEEEENS5_IJNSA_ILi64EEENSA_ILi256EEESE_EEENS_6half_tENS5_IJlSB_lEEESH_NS5_IJSB_llEEENS4_8TiledMMAINS4_8MMA_AtomIJNS4_20SM100_MMA_F16BF16_SSISH_SH_fLi64ELi256ELNS4_4UMMA5MajorE0ELSO_1ELNSN_7ScaleInE0ELSP_0EEEEEENS4_6LayoutISC_NS5_IJNSA_ILi0EEEST_ST_EEEEENS5_IJNS4_10UnderscoreESW_SW_EEEEENS4_13SM90_TMA_LOADENS4_14ComposedLayoutINS4_7SwizzleILi3ELi4ELi3EEENS4_18smem_ptr_flag_bitsILi16EEENSS_INS5_IJNSA_ILi8EEESE_EEENS5_IJSE_SB_EEEEEEEvNS4_8identityESZ_NS10_IS12_S14_NSS_INS5_IJSE_S15_EEENS5_IJSB_SE_EEEEEEEvS1A_EENS_8epilogue10collective18CollectiveEpilogueINS1G_23Sm100TmaWarpSpecializedILi4ELi2ELi32ELb1ELb0EEEJSG_NS5_IJNSS_ISE_SB_EES1L_EEESH_SI_SH_SI_NS1G_6fusion15FusionCallbacksIS1K_NS1N_17LinearCombinationISH_fSH_fLNS_15FloatRoundStyleE2EEESG_S1M_JEEENS4_5SM1004TMEM4LOAD26SM100_TMEM_LOAD_16dp256b8xESZ_S19_NS4_17SM75_U32x4_LDSM_NENS4_14SM90_TMA_STOREES19_NS4_17SM90_U32x4_STSM_NENS4_39AutoVectorizingCopyWithAssumedAlignmentILi128EEEEEEvvEEEEvNT_6ParamsE:
[----:B------:R-:W1:Y:S01]  /*0000*/  LDC R1, c[0x0][0x37c] ;  /* 0x0000df00ff017b82 */ /* 0x000e620000000800 */
[----:B------:R-:W2:Y:S01]  /*0010*/  S2R R101, SR_TID.X ;  /* 0x0000000000657919 */ /* 0x000ea20000002100 */
[----:B------:R-:W3:Y:S01]  /*0020*/  LDCU.64 UR4, c[0x0][0x890] ;  /* 0x00011200ff0477ac */ /* 0x000ee20008000a00 */
[----:B------:R-:W-:Y:S02]  /*0030*/  PRMT R88, RZ, 0x7610, R88 ;  /* 0x00007610ff587816 */ /* 0x000fe40000000058 */
[----:B------:R-:W-:Y:S01]  /*0040*/  ELECT P5, URZ, PT ;  /* 0x0000000000ff782f */ /* 0x000fe200038a0000 */
[----:B------:R-:W4:Y:S01]  /*0050*/  LDCU.64 UR48, c[0x0][0x358] ;  /* 0x00006b00ff3077ac */ /* 0x000f220008000a00 */
[----:B---3--:R-:W-:-:S04]  /*0060*/  UISETP.NE.U32.AND UP0, UPT, UR4, URZ, UPT ;  /* 0x000000ff0400728c */ /* 0x008fc8000bf05070 */
[----:B------:R-:W-:Y:S01]  /*0070*/  UISETP.NE.AND.EX UP0, UPT, UR5, URZ, UPT, UP0 ;  /* 0x000000ff0500728c */ /* 0x000fe2000bf05300 */
[----:B--2---:R-:W-:-:S05]  /*0080*/  SHF.R.U32.HI R93, RZ, 0x5, R101 ;  /* 0x00000005ff5d7819 */ /* 0x004fca0000011665 */
[----:B------:R-:W2:Y:S02]  /*0090*/  SHFL.IDX PT, R0, R93, RZ, 0x1f ;  /* 0x00001fff5d007589 */ /* 0x000ea400000e0000 */
[----:B--2---:R-:W-:Y:S01]  /*00a0*/  R2UR UR8, R0 ;  /* 0x00000000000872ca */ /* 0x004fe200000e0000 */
[----:B-1--4-:R-:W-:-:S14]  /*00b0*/  BRA.U UP0, `(.L_x_0) ;  /* 0x00000001002c7547 */ /* 0x012fdc000b800000 */
[----:B------:R-:W1:Y:S02]  /*00c0*/  LDCU.64 UR6, c[0x0][0x888] ;  /* 0x00011100ff0677ac */ /* 0x000e640008000a00 */
[----:B-1----:R-:W-:-:S04]  /*00d0*/  UISETP.NE.U32.AND UP0, UPT, UR6, URZ, UPT ;  /* 0x000000ff0600728c */ /* 0x002fc8000bf05070 */
[----:B------:R-:W-:-:S09]  /*00e0*/  UISETP.NE.AND.EX UP0, UPT, UR7, URZ, UPT, UP0 ;  /* 0x000000ff0700728c */ /* 0x000fd2000bf05300 */
[----:B------:R-:W-:Y:S05]  /*00f0*/  BRA.U !UP0, `(.L_x_1) ;  /* 0x0000000108107547 */ /* 0x000fea000b800000 */
[----:B------:R-:W1:Y:S02]  /*0100*/  LDC.64 R2, c[0x0][0x888] ;  /* 0x00022200ff027b82 */ /* 0x000e640000000a00 */
[----:B-1----:R1:W5:Y:S01]  /*0110*/  LDG.E R49, desc[UR48][R2.64] ;  /* 0x0000003002317981 */ /* 0x002362000c1e1900 */
[----:B------:R-:W-:Y:S01]  /*0120*/  HFMA2 R88, -RZ, RZ, 0, 5.9604644775390625e-08 ;  /* 0x00000001ff587431 */ /* 0x000fe200000001ff */
[----:B------:R-:W-:Y:S05]  /*0130*/  BRA `(.L_x_0) ;  /* 0x00000000000c7947 */ /* 0x000fea0003800000 */
.L_x_1:
[----:B------:R-:W1:Y:S01]  /*0140*/  LDCU UR6, c[0x0][0x880] ;  /* 0x00011000ff0677ac */ /* 0x000e620008000800 */
[----:B------:R-:W-:Y:S01]  /*0150*/  HFMA2 R88, -RZ, RZ, 0, 5.9604644775390625e-08 ;  /* 0x00000001ff587431 */ /* 0x000fe200000001ff */
[----:B-1----:R-:W-:-:S07]  /*0160*/  MOV R49, UR6 ;  /* 0x0000000600317c02 */ /* 0x002fce0008000f00 */
.L_x_0:
[----:B------:R-:W2:Y:S02]  /*0170*/  LDCU.64 UR6, c[0x0][0x8b0] ;  /* 0x00011600ff0677ac */ /* 0x000ea40008000a00 */
[----:B--2---:R-:W-:-:S04]  /*0180*/  UISETP.NE.U32.AND UP0, UPT, UR6, URZ, UPT ;  /* 0x000000ff0600728c */ /* 0x004fc8000bf05070 */
[----:B------:R-:W-:-:S09]  /*0190*/  UISETP.NE.AND.EX UP0, UPT, UR7, URZ, UPT, UP0 ;  /* 0x000000ff0700728c */ /* 0x000fd2000bf05300 */
[----:B------:R-:W-:Y:S05]  /*01a0*/  BRA.U UP0, `(.L_x_2) ;  /* 0x0000000100247547 */ /* 0x000fea000b800000 */
[----:B------:R-:W2:Y:S02]  /*01b0*/  LDCU.64 UR6, c[0x0][0x8a8] ;  /* 0x00011500ff0677ac */ /* 0x000ea40008000a00 */
[----:B--2---:R-:W-:-:S04]  /*01c0*/  UISETP.NE.U32.AND UP0, UPT, UR6, URZ, UPT ;  /* 0x000000ff0600728c */ /* 0x004fc8000bf05070 */
[----:B------:R-:W-:-:S09]  /*01d0*/  UISETP.NE.AND.EX UP0, UPT, UR7, URZ, UPT, UP0 ;  /* 0x000000ff0700728c */ /* 0x000fd2000bf05300 */
[----:B------:R-:W-:Y:S05]  /*01e0*/  BRA.U !UP0, `(.L_x_3) ;  /* 0x00000001080c7547 */ /* 0x000fea000b800000 */
[----:B-1----:R-:W1:Y:S02]  /*01f0*/  LDC.64 R2, c[0x0][0x8a8] ;  /* 0x00022a00ff027b82 */ /* 0x002e640000000a00 */
[----:B-1----:R2:W5:Y:S01]  /*0200*/  LDG.E R47, desc[UR48][R2.64] ;  /* 0x00000030022f7981 */ /* 0x002562000c1e1900 */
[----:B------:R-:W-:Y:S05]  /*0210*/  BRA `(.L_x_2) ;  /* 0x0000000000087947 */ /* 0x000fea0003800000 */
.L_x_3:
[----:B------:R-:W2:Y:S02]  /*0220*/  LDCU UR6, c[0x0][0x8a0] ;  /* 0x00011400ff0677ac */ /* 0x000ea40008000800 */
[----:B--2---:R-:W-:Y:S02]  /*0230*/  MOV R47, UR6 ;  /* 0x00000006002f7c02 */ /* 0x004fe40008000f00 */
.L_x_2:
[----:B------:R-:W-:Y:S01]  /*0240*/  IMAD.U32 R0, RZ, RZ, UR8 ;  /* 0x00000008ff007e24 */ /* 0x000fe2000f8e00ff */
[----:B------:R-:W-:Y:S04]  /*0250*/  BSSY.RECONVERGENT B0, `(.L_x_4) ;  /* 0x000000c000007945 */ /* 0x000fe80003800200 */
[C---:B------:R-:W-:Y:S02]  /*0260*/  ISETP.NE.OR P1, PT, R0.reuse, 0x1, !P5 ;  /* 0x000000010000780c */ /* 0x040fe40006f25670 */
[----:B------:R-:W-:-:S11]  /*0270*/  ISETP.NE.OR P0, PT, R0, 0x3, !P5 ;  /* 0x000000030000780c */ /* 0x000fd60006f05670 */
[----:B------:R-:W-:Y:S05]  /*0280*/  @P1 BRA `(.L_x_5) ;  /* 0x0000000000201947 */ /* 0x000fea0003800000 */
[----:B------:R-:W3:Y:S02]  /*0290*/  LDCU.64 UR6, c[0x0][0x348] ;  /* 0x00006900ff0677ac */ /* 0x000ee40008000a00 */
[----:B---3--:R-:W-:Y:S02]  /*02a0*/  UIADD3 UR10, UP1, UPT, UR6, 0x80, URZ ;  /* 0x00000080060a7890 */ /* 0x008fe4000ff3e0ff */
[----:B------:R-:W-:Y:S02]  /*02b0*/  UIADD3 UR6, UP0, UPT, UR6, 0x180, URZ ;  /* 0x0000018006067890 */ /* 0x000fe4000ff1e0ff */
[----:B------:R-:W-:Y:S02]  /*02c0*/  UIADD3.X UR11, UPT, UPT, URZ, UR7, URZ, UP1, !UPT ;  /* 0x00000007ff0b7290 */ /* 0x000fe40008ffe4ff */
[----:B------:R-:W-:-:S07]  /*02d0*/  UIADD3.X UR7, UPT, UPT, URZ, UR7, URZ, UP0, !UPT ;  /* 0x00000007ff077290 */ /* 0x000fce00087fe4ff */
[----:B------:R3:W-:Y:S02]  /*02e0*/  UTMACCTL.PF [UR10] ;  /* 0x000000000a0079b9 */ /* 0x0007e40008040000 */
[----:B------:R3:W-:Y:S02]  /*02f0*/  UTMACCTL.PF [UR6] ;  /* 0x00000000060079b9 */ /* 0x0007e40008040000 */
[----:B---3--:R-:W-:Y:S01]  /*0300*/  NOP ;  /* 0x0000000000007918 */ /* 0x008fe20000000000 */
.L_x_5:
[----:B------:R-:W-:Y:S05]  /*0310*/  BSYNC.RECONVERGENT B0 ;  /* 0x0000000000007941 */ /* 0x000fea0003800200 */
.L_x_4:
[----:B------:R-:W-:Y:S04]  /*0320*/  BSSY.RECONVERGENT B0, `(.L_x_6) ;  /* 0x000000a000007945 */ /* 0x000fe80003800200 */
        /* <DEDUP_REMOVED lines=9> */
.L_x_7:
[----:B------:R-:W-:Y:S05]  /*03c0*/  BSYNC.RECONVERGENT B0 ;  /* 0x0000000000007941 */ /* 0x000fea0003800200 */
.L_x_6:
[----:B------:R-:W3:Y:S01]  /*03d0*/  LDCU.64 UR6, c[0x0][0x888] ;  /* 0x00011100ff0677ac */ /* 0x000ee20008000a00 */
[----:B------:R-:W-:Y:S02]  /*03e0*/  UISETP.EQ.U32.AND UP1, UPT, UR4, URZ, UPT ;  /* 0x000000ff0400728c */ /* 0x000fe4000bf22070 */
[----:B------:R-:W-:Y:S02]  /*03f0*/  UPLOP3.LUT UP2, UPT, UPT, UPT, UPT, 0x80, 0x8 ;  /* 0x000000000008789c */ /* 0x000fe40003f4f070 */
[----:B---3--:R-:W-:-:S04]  /*0400*/  UISETP.NE.U32.AND UP0, UPT, UR6, URZ, UPT ;  /* 0x000000ff0600728c */ /* 0x008fc8000bf05070 */
[----:B------:R-:W-:-:S04]  /*0410*/  UISETP.NE.AND.EX UP0, UPT, UR7, URZ, UPT, UP0 ;  /* 0x000000ff0700728c */ /* 0x000fc8000bf05300 */
[----:B------:R-:W-:-:S04]  /*0420*/  UISETP.EQ.OR.EX UP3, UPT, UR5, URZ, !UP0, UP1 ;  /* 0x000000ff0500728c */ /* 0x000fc8000c762710 */
[----:B------:R-:W-:-:S05]  /*0430*/  UP2UR UR50, UPR, URZ, 0x8 ;  /* 0x00000008ff327883 */ /* 0x000fca0008000000 */
[----:B------:R-:W-:Y:S07]  /*0440*/  BRA.U !UP3, `(.L_x_8) ;  /* 0x000000010b207547 */ /* 0x000fee000b800000 */
[----:B------:R-:W-:Y:S01]  /*0450*/  UISETP.NE.U32.AND UP2, UPT, UR4, URZ, UPT ;  /* 0x000000ff0400728c */ /* 0x000fe2000bf45070 */
[----:B-----5:R-:W-:Y:S01]  /*0460*/  FSETP.NEU.AND P0, PT, R49, RZ, PT ;  /* 0x000000ff3100720b */ /* 0x020fe20003f0d000 */
[----:B------:R-:W-:Y:S02]  /*0470*/  USEL UR4, URZ, 0xffffffff, UP0 ;  /* 0xffffffffff047887 */ /* 0x000fe40008000000 */
[----:B------:R-:W-:-:S10]  /*0480*/  UISETP.NE.AND.EX UP2, UPT, UR5, URZ, UPT, UP2 ;  /* 0x000000ff0500728c */ /* 0x000fd4000bf45320 */
[----:B------:R-:W-:Y:S01]  /*0490*/  VOTEU.ANY UP1, P0 ;  /* 0x0000000000ff7886 */ /* 0x000fe20000020100 */
[----:B------:R-:W-:-:S04]  /*04a0*/  @!UP2 USEL UR4, URZ, 0xffffffff, UP1 ;  /* 0xffffffffff04a887 */ /* 0x000fc80008800000 */
[----:B------:R-:W-:-:S04]  /*04b0*/  ULOP3.LUT UR4, UR4, 0x1, URZ, 0xc0, !UPT ;  /* 0x0000000104047892 */ /* 0x000fc8000f8ec0ff */
[----:B------:R-:W-:-:S11]  /*04c0*/  UISETP.NE.U32.AND UP2, UPT, UR4, 0x1, UPT ;  /* 0x000000010400788c */ /* 0x000fd6000bf45070 */
.L_x_8:
[----:B-12---:R-:W1:Y:S01]  /*04d0*/  SHFL.IDX PT, R2, R93, RZ, 0x1f ;  /* 0x00001fff5d027589 */ /* 0x006e6200000e0000 */
[----:B------:R-:W-:-:S04]  /*04e0*/  UISETP.NE.AND UP1, UPT, UR8, 0x2, UPT ;  /* 0x000000020800788c */ /* 0x000fc8000bf25270 */
[----:B------:R-:W-:Y:S01]  /*04f0*/  USEL UR6, URZ, 0x1, UP1 ;  /* 0x00000001ff067887 */ /* 0x000fe20008800000 */
[----:B-1----:R-:W-:-:S13]  /*0500*/  ISETP.NE.AND P0, PT, R2, RZ, PT ;  /* 0x000000ff0200720c */ /* 0x002fda0003f05270 */
[----:B------:R-:W-:Y:S05]  /*0510*/  @P0 BRA `(.L_x_9) ;  /* 0x0000000000480947 */ /* 0x000fea0003800000 */
[----:B------:R-:W1:Y:S01]  /*0520*/  S2UR UR5, SR_CgaCtaId ;  /* 0x00000000000579c3 */ /* 0x000e620000008800 */
[----:B------:R-:W-:Y:S01]  /*0530*/  UMOV UR7, 0x400 ;  /* 0x0000040000077882 */ /* 0x000fe20000000000 */
[----:B------:R-:W-:Y:S01]  /*0540*/  UMOV UR4, 0x1 ;  /* 0x0000000100047882 */ /* 0x000fe20000000000 */
[----:B------:R-:W-:Y:S01]  /*0550*/  ELECT P0, URZ, PT ;  /* 0x0000000000ff782f */ /* 0x000fe20003800000 */
[----:B------:R-:W-:-:S04]  /*0560*/  UIADD3 UR10, UPT, UPT, -UR4, 0x100000, URZ ;  /* 0x00100000040a7890 */ /* 0x000fc8000fffe1ff */
[----:B------:R-:W-:Y:S02]  /*0570*/  USHF.L.U32 UR11, UR10, 0xb, URZ ;  /* 0x0000000b0a0b7899 */ /* 0x000fe400080006ff */
[----:B------:R-:W-:Y:S02]  /*0580*/  USHF.L.U32 UR10, UR10, 0x1, URZ ;  /* 0x000000010a0a7899 */ /* 0x000fe400080006ff */
[----:B-1----:R-:W-:Y:S01]  /*0590*/  ULEA UR5, UR5, UR7, 0x18 ;  /* 0x0000000705057291 */ /* 0x002fe2000f8ec0ff */
[----:B------:R-:W1:Y:S11]  /*05a0*/  FENCE.VIEW.ASYNC.S ;  /* 0x00000000000073c6 */ /* 0x000e760000000000 */
[----:B-1----:R1:W2:Y:S01]  /*05b0*/  SYNCS.EXCH.64 URZ, [UR5], UR10 ;  /* 0x0000000a05ff75b2 */ /* 0x0022a20008000100 */
[----:B------:R1:W3:Y:S01]  /*05c0*/  SYNCS.EXCH.64 URZ, [UR5+0x20], UR10 ;  /* 0x0000200a05ff75b2 */ /* 0x0002e20008000100 */
[----:B------:R1:W4:Y:S01]  /*05d0*/  SYNCS.EXCH.64 URZ, [UR5+0x8], UR10 ;  /* 0x0000080a05ff75b2 */ /* 0x0003220008000100 */
[----:B------:R1:W1:Y:S01]  /*05e0*/  SYNCS.EXCH.64 URZ, [UR5+0x28], UR10 ;  /* 0x0000280a05ff75b2 */ /* 0x0002620008000100 */
[----:B------:R1:W1:Y:S01]  /*05f0*/  SYNCS.EXCH.64 URZ, [UR5+0x10], UR10 ;  /* 0x0000100a05ff75b2 */ /* 0x0002620008000100 */
[----:B------:R1:W1:Y:S01]  /*0600*/  SYNCS.EXCH.64 URZ, [UR5+0x30], UR10 ;  /* 0x0000300a05ff75b2 */ /* 0x0002620008000100 */
[----:B------:R1:W1:Y:S01]  /*0610*/  SYNCS.EXCH.64 URZ, [UR5+0x18], UR10 ;  /* 0x0000180a05ff75b2 */ /* 0x0002620008000100 */
[----:B------:R1:W1:Y:S01]  /*0620*/  SYNCS.EXCH.64 URZ, [UR5+0x38], UR10 ;  /* 0x0000380a05ff75b2 */ /* 0x0002620008000100 */
[----:B------:R-:W-:Y:S01]  /*0630*/  NOP ;  /* 0x0000000000007918 */ /* 0x000fe20000000000 */
.L_x_9:
[----:B------:R-:W2:Y:S01]  /*0640*/  SHFL.IDX PT, R2, R93, RZ, 0x1f ;  /* 0x00001fff5d027589 */ /* 0x000ea200000e0000 */
[----:B------:R-:W-:Y:S01]  /*0650*/  NOP ;  /* 0x0000000000007918 */ /* 0x000fe20000000000 */
[----:B--2---:R-:W-:-:S13]  /*0660*/  ISETP.NE.AND P0, PT, R2, 0x1, PT ;  /* 0x000000010200780c */ /* 0x004fda0003f05270 */
[----:B------:R-:W-:Y:S05]  /*0670*/  @P0 BRA `(.L_x_10) ;  /* 0x0000000000580947 */ /* 0x000fea0003800000 */
[----:B------:R-:W2:Y:S01]  /*0680*/  S2UR UR7, SR_CgaCtaId ;  /* 0x00000000000779c3 */ /* 0x000ea20000008800 */
[----:B------:R-:W-:Y:S01]  /*0690*/  UMOV UR9, 0x400 ;  /* 0x0000040000097882 */ /* 0x000fe20000000000 */
[----:B-1----:R-:W-:Y:S01]  /*06a0*/  UMOV UR5, 0x20 ;  /* 0x0000002000057882 */ /* 0x002fe20000000000 */
[----:B------:R-:W-:Y:S01]  /*06b0*/  UMOV UR4, 0x80 ;  /* 0x0000008000047882 */ /* 0x000fe20000000000 */
[----:B------:R-:W-:-:S04]  /*06c0*/  UIADD3 UR10, UPT, UPT, -UR5, 0x100000, URZ ;  /* 0x00100000050a7890 */ /* 0x000fc8000fffe1ff */
[----:B------:R-:W-:Y:S02]  /*06d0*/  USHF.L.U32 UR11, UR10, 0xb, URZ ;  /* 0x0000000b0a0b7899 */ /* 0x000fe400080006ff */
[----:B------:R-:W-:Y:S02]  /*06e0*/  USHF.L.U32 UR10, UR10, 0x1, URZ ;  /* 0x000000010a0a7899 */ /* 0x000fe400080006ff */
[----:B------:R-:W-:-:S04]  /*06f0*/  UIADD3 UR4, UPT, UPT, -UR4, 0x100000, URZ ;  /* 0x0010000004047890 */ /* 0x000fc8000fffe1ff */
[----:B------:R-:W-:Y:S02]  /*0700*/  USHF.L.U32 UR5, UR4, 0xb, URZ ;  /* 0x0000000b04057899 */ /* 0x000fe400080006ff */
[----:B------:R-:W-:Y:S01]  /*0710*/  USHF.L.U32 UR4, UR4, 0x1, URZ ;  /* 0x0000000104047899 */ /* 0x000fe200080006ff */
[----:B------:R-:W-:Y:S01]  /*0720*/  ELECT P0, URZ, PT ;  /* 0x0000000000ff782f */ /* 0x000fe20003800000 */
[----:B--2---:R-:W-:Y:S01]  /*0730*/  ULEA UR7, UR7, UR9, 0x18 ;  /* 0x0000000907077291 */ /* 0x004fe2000f8ec0ff */
[----:B------:R-:W1:Y:S11]  /*0740*/  FENCE.VIEW.ASYNC.S ;  /* 0x00000000000073c6 */ /* 0x000e760000000000 */
[----:B-1----:R2:W1:Y:S01]  /*0750*/  SYNCS.EXCH.64 URZ, [UR7+0x40], UR10 ;  /* 0x0000400a07ff75b2 */ /* 0x0024620008000100 */
[----:B------:R2:W1:Y:S01]  /*0760*/  SYNCS.EXCH.64 URZ, [UR7+0x60], UR4 ;  /* 0x0000600407ff75b2 */ /* 0x0004620008000100 */
[----:B------:R2:W1:Y:S01]  /*0770*/  SYNCS.EXCH.64 URZ, [UR7+0x48], UR10 ;  /* 0x0000480a07ff75b2 */ /* 0x0004620008000100 */
[----:B------:R2:W1:Y:S01]  /*0780*/  SYNCS.EXCH.64 URZ, [UR7+0x68], UR4 ;  /* 0x0000680407ff75b2 */ /* 0x0004620008000100 */
[----:B------:R2:W1:Y:S01]  /*0790*/  SYNCS.EXCH.64 URZ, [UR7+0x50], UR10 ;  /* 0x0000500a07ff75b2 */ /* 0x0004620008000100 */
[----:B------:R2:W1:Y:S01]  /*07a0*/  SYNCS.EXCH.64 URZ, [UR7+0x70], UR4 ;  /* 0x0000700407ff75b2 */ /* 0x0004620008000100 */
[----:B------:R2:W1:Y:S01]  /*07b0*/  SYNCS.EXCH.64 URZ, [UR7+0x58], UR10 ;  /* 0x0000580a07ff75b2 */ /* 0x0004620008000100 */
[----:B------:R2:W1:Y:S02]  /*07c0*/  SYNCS.EXCH.64 URZ, [UR7+0x78], UR4 ;  /* 0x0000780407ff75b2 */ /* 0x0004640008000100 */
[----:B--2---:R-:W-:Y:S01]  /*07d0*/  NOP ;  /* 0x0000000000007918 */ /* 0x004fe20000000000 */
.L_x_10:
[----:B------:R-:W2:Y:S01]  /*07e0*/  SHFL.IDX PT, R2, R93, RZ, 0x1f ;  /* 0x00001fff5d027589 */ /* 0x000ea200000e0000 */
[----:B------:R-:W-:Y:S01]  /*07f0*/  NOP ;  /* 0x0000000000007918 */ /* 0x000fe20000000000 */
[----:B--2---:R-:W-:-:S13]  /*0800*/  ISETP.NE.AND P0, PT, R2, 0x3, PT ;  /* 0x000000030200780c */ /* 0x004fda0003f05270 */
[----:B------:R-:W-:Y:S05]  /*0810*/  @P0 BRA `(.L_x_11) ;  /* 0x0000000000300947 */ /* 0x000fea0003800000 */
[----:B-1----:R-:W1:Y:S01]  /*0820*/  S2UR UR5, SR_CgaCtaId ;  /* 0x00000000000579c3 */ /* 0x002e620000008800 */
        /* <DEDUP_REMOVED lines=8> */
[----:B-1----:R2:W1:Y:S01]  /*08b0*/  SYNCS.EXCH.64 URZ, [UR5+0x80], UR10 ;  /* 0x0000800a05ff75b2 */ /* 0x0024620008000100 */
[----:B------:R2:W1:Y:S02]  /*08c0*/  SYNCS.EXCH.64 URZ, [UR5+0x88], UR10 ;  /* 0x0000880a05ff75b2 */ /* 0x0004640008000100 */
[----:B--2---:R-:W-:Y:S01]  /*08d0*/  NOP ;  /* 0x0000000000007918 */ /* 0x004fe20000000000 */
.L_x_11:
[----:B------:R-:W2:Y:S01]  /*08e0*/  SHFL.IDX PT, R2, R93, RZ, 0x1f ;  /* 0x00001fff5d027589 */ /* 0x000ea200000e0000 */
[----:B------:R-:W-:Y:S01]  /*08f0*/  NOP ;  /* 0x0000000000007918 */ /* 0x000fe20000000000 */
[----:B--2---:R-:W-:-:S13]  /*0900*/  ISETP.NE.AND P0, PT, R2, 0x4, PT ;  /* 0x000000040200780c */ /* 0x004fda0003f05270 */
[----:B------:R-:W-:Y:S05]  /*0910*/  @P0 BRA `(.L_x_12) ;  /* 0x00000000004c0947 */ /* 0x000fea0003800000 */
[----:B-1----:R-:W1:Y:S01]  /*0920*/  S2UR UR5, SR_CgaCtaId ;  /* 0x00000000000579c3 */ /* 0x002e620000008800 */
[----:B------:R-:W-:Y:S01]  /*0930*/  UMOV UR9, 0x100 ;  /* 0x0000010000097882 */ /* 0x000fe20000000000 */
[----:B------:R-:W-:Y:S01]  /*0940*/  UMOV UR7, 0x400 ;  /* 0x0000040000077882 */ /* 0x000fe20000000000 */
[----:B------:R-:W-:Y:S01]  /*0950*/  USEL UR9, UR9, 0xe0, UP2 ;  /* 0x000000e009097887 */ /* 0x000fe20009000000 */
[----:B------:R-:W-:Y:S01]  /*0960*/  UMOV UR4, 0x1 ;  /* 0x0000000100047882 */ /* 0x000fe20000000000 */
[----:B------:R-:W-:Y:S01]  /*0970*/  ELECT P0, URZ, PT ;  /* 0x0000000000ff782f */ /* 0x000fe20003800000 */
[----:B------:R-:W-:-:S04]  /*0980*/  UIADD3 UR10, UPT, UPT, -UR4, 0x100000, URZ ;  /* 0x00100000040a7890 */ /* 0x000fc8000fffe1ff */
[----:B------:R-:W-:Y:S02]  /*0990*/  USHF.L.U32 UR11, UR10, 0xb, URZ ;  /* 0x0000000b0a0b7899 */ /* 0x000fe400080006ff */
[----:B------:R-:W-:Y:S02]  /*09a0*/  USHF.L.U32 UR10, UR10, 0x1, URZ ;  /* 0x000000010a0a7899 */ /* 0x000fe400080006ff */
[----:B------:R-:W-:-:S04]  /*09b0*/  UIADD3 UR12, UPT, UPT, -UR9, 0x100000, URZ ;  /* 0x00100000090c7890 */ /* 0x000fc8000fffe1ff */
[----:B------:R-:W-:Y:S02]  /*09c0*/  USHF.L.U32 UR13, UR12, 0xb, URZ ;  /* 0x0000000b0c0d7899 */ /* 0x000fe400080006ff */
[----:B------:R-:W-:Y:S02]  /*09d0*/  USHF.L.U32 UR12, UR12, 0x1, URZ ;  /* 0x000000010c0c7899 */ /* 0x000fe400080006ff */
[----:B-1----:R-:W-:Y:S01]  /*09e0*/  ULEA UR5, UR5, UR7, 0x18 ;  /* 0x0000000705057291 */ /* 0x002fe2000f8ec0ff */
[----:B------:R-:W1:Y:S11]  /*09f0*/  FENCE.VIEW.ASYNC.S ;  /* 0x00000000000073c6 */ /* 0x000e760000000000 */
[----:B-1----:R2:W1:Y:S01]  /*0a00*/  SYNCS.EXCH.64 URZ, [UR5+0x90], UR10 ;  /* 0x0000900a05ff75b2 */ /* 0x0024620008000100 */
[----:B------:R2:W1:Y:S01]  /*0a10*/  SYNCS.EXCH.64 URZ, [UR5+0xa0], UR12 ;  /* 0x0000a00c05ff75b2 */ /* 0x0004620008000100 */
[----:B------:R2:W1:Y:S01]  /*0a20*/  SYNCS.EXCH.64 URZ, [UR5+0x98], UR10 ;  /* 0x0000980a05ff75b2 */ /* 0x0004620008000100 */
[----:B------:R2:W1:Y:S02]  /*0a30*/  SYNCS.EXCH.64 URZ, [UR5+0xa8], UR12 ;  /* 0x0000a80c05ff75b2 */ /* 0x0004640008000100 */
[----:B--2---:R-:W-:Y:S01]  /*0a40*/  NOP ;  /* 0x0000000000007918 */ /* 0x004fe20000000000 */
.L_x_12:
        /* <DEDUP_REMOVED lines=26> */
.L_x_13:
        /* <DEDUP_REMOVED lines=18> */
.L_x_14:
[----:B-1----:R-:W1:Y:S01]  /*0d10*/  S2UR UR5, SR_CTAID.X ;  /* 0x00000000000579c3 */ /* 0x002e620000002500 */
[----:B------:R-:W-:-:S05]  /*0d20*/  CS2R.32 R87, SR_CgaSize ;  /* 0x0000000000577805 */ /* 0x000fca0000008a00 */
[----:B------:R-:W-:-:S05]  /*0d30*/  IMAD R87, R87, -0xa0, RZ ;  /* 0xffffff6057577824 */ /* 0x000fca00078e02ff */
[----:B------:R-:W-:-:S14]  /*0d40*/  R2UR UR9, R87 ;  /* 0x00000000570972ca */ /* 0x000fdc00000e0000 */
[----:B------:R-:W2:Y:S01]  /*0d50*/  LDCU UR9, c[0x0][UR9+0x2b0] ;  /* 0x00005600090977ac */ /* 0x000ea20008000800 */
[----:B------:R-:W-:Y:S01]  /*0d60*/  NOP ;  /* 0x0000000000007918 */ /* 0x000fe20000000000 */
[----:B------:R-:W-:-:S05]  /*0d70*/  CS2R.32 R87, SR_CgaSize ;  /* 0x0000000000577805 */ /* 0x000fca0000008a00 */
[----:B------:R-:W-:-:S05]  /*0d80*/  IMAD R87, R87, -0xa0, RZ ;  /* 0xffffff6057577824 */ /* 0x000fca00078e02ff */
[----:B------:R-:W-:-:S14]  /*0d90*/  R2UR UR7, R87 ;  /* 0x00000000570772ca */ /* 0x000fdc00000e0000 */
[----:B------:R-:W3:Y:S01]  /*0da0*/  LDCU UR7, c[0x0][UR7+0x2b4] ;  /* 0x00005680070777ac */ /* 0x000ee20008000800 */
[----:B------:R-:W4:Y:S08]  /*0db0*/  S2UR UR4, SR_CTAID.Y ;  /* 0x00000000000479c3 */ /* 0x000f300000002600 */
[----:B------:R-:W3:Y:S01]  /*0dc0*/  LDC R10, c[0x0][0xb24] ;  /* 0x0002c900ff0a7b82 */ /* 0x000ee20000000800 */
[----:B-1----:R-:W-:-:S02]  /*0dd0*/  I2FP.F32.U32 R87, UR5 ;  /* 0x0000000500577c45 */ /* 0x002fc40008201000 */
[----:B------:R-:W-:-:S05]  /*0de0*/  CS2R.32 R3, SR_CgaSize ;  /* 0x0000000000037805 */ /* 0x000fca0000008a00 */
[----:B------:R-:W-:-:S06]  /*0df0*/  IMAD R3, R3, -0xa0, RZ ;  /* 0xffffff6003037824 */ /* 0x000fcc00078e02ff */
[----:B------:R-:W1:Y:S01]  /*0e00*/  LDC R3, c[0x0][R3+0x2a0] ;  /* 0x0000a80003037b82 */ /* 0x000e620000000800 */
[----:B------:R-:W-:Y:S01]  /*0e10*/  MOV R15, UR5 ;  /* 0x00000005000f7c02 */ /* 0x000fe20008000f00 */
[----:B--2---:R-:W-:Y:S01]  /*0e20*/  FMUL R87, R87, UR9 ;  /* 0x0000000957577c20 */ /* 0x004fe20008400000 */
[----:B----4-:R-:W-:Y:S02]  /*0e30*/  I2FP.F32.U32 R86, UR4 ;  /* 0x0000000400567c45 */ /* 0x010fe40008201000 */
[----:B------:R-:W-:-:S05]  /*0e40*/  CS2R.32 R2, SR_CgaSize ;  /* 0x0000000000027805 */ /* 0x000fca0000008a00 */
[----:B------:R-:W-:-:S06]  /*0e50*/  IMAD R2, R2, -0xa0, RZ ;  /* 0xffffff6002027824 */ /* 0x000fcc00078e02ff */
[----:B------:R-:W2:Y:S01]  /*0e60*/  LDC R2, c[0x0][R2+0x2a4] ;  /* 0x0000a90002027b82 */ /* 0x000ea20000000800 */
[----:B------:R-:W-:Y:S01]  /*0e70*/  MOV R14, UR4 ;  /* 0x00000004000e7c02 */ /* 0x000fe20008000f00 */
[----:B------:R-:W4:Y:S01]  /*0e80*/  F2I.U32.TRUNC.NTZ R87, R87 ;  /* 0x0000005700577305 */ /* 0x000f22000020f000 */
[----:B---3--:R-:W-:-:S05]  /*0e90*/  FMUL R86, R86, UR7 ;  /* 0x0000000756567c20 */ /* 0x008fca0008400000 */
[----:B------:R-:W-:Y:S01]  /*0ea0*/  BAR.SYNC.DEFER_BLOCKING 0x0 ;  /* 0x0000000000007b1d */ /* 0x000fe20000010000 */
[----:B------:R-:W-:-:S05]  /*0eb0*/  ISETP.GE.AND P0, PT, R10, 0x1, PT ;  /* 0x000000010a00780c */ /* 0x000fca0003f06270 */
[----:B------:R-:W3:Y:S02]  /*0ec0*/  F2I.U32.TRUNC.NTZ R86, R86 ;  /* 0x0000005600567305 */ /* 0x000ee4000020f000 */
[----:B------:R-:W2:Y:S01]  /*0ed0*/  S2UR UR44, SR_CTAID.Z ;  /* 0x00000000002c79c3 */ /* 0x000ea20000002700 */
[----:B----4-:R-:W-:-:S05]  /*0ee0*/  IADD3 R87, PT, PT, -R87, RZ, RZ ;  /* 0x000000ff57577210 */ /* 0x010fca0007ffe1ff */
[----:B-1----:R-:W-:Y:S01]  /*0ef0*/  IMAD R87, R3, R87, UR5 ;  /* 0x0000000503577e24 */ /* 0x002fe2000f8e0257 */
[----:B---3--:R-:W-:-:S05]  /*0f00*/  IADD3 R86, PT, PT, -R86, RZ, RZ ;  /* 0x000000ff56567210 */ /* 0x008fca0007ffe1ff */
[----:B--2---:R-:W-:Y:S01]  /*0f10*/  IMAD R86, R2, R86, UR4 ;  /* 0x0000000402567e24 */ /* 0x004fe2000f8e0256 */
[----:B------:R-:W-:Y:S06]  /*0f20*/  @!P0 BRA `(.L_x_15) ;  /* 0x0000000000b88947 */ /* 0x000fec0003800000 */
[----:B------:R-:W1:Y:S01]  /*0f30*/  LDC.64 R4, c[0x0][0xb18] ;  /* 0x0002c600ff047b82 */ /* 0x000e620000000a00 */
[----:B------:R-:W-:-:S07]  /*0f40*/  ISETP.NE.AND P0, PT, R10, 0x1, PT ;  /* 0x000000010a00780c */ /* 0x000fce0003f05270 */
[----:B------:R-:W2:Y:S08]  /*0f50*/  LDC R9, c[0x0][0xb0c] ;  /* 0x0002c300ff097b82 */ /* 0x000eb00000000800 */
[----:B------:R-:W3:Y:S08]  /*0f60*/  LDC R12, c[0x0][0x370] ;  /* 0x0000dc00ff0c7b82 */ /* 0x000ef00000000800 */
[----:B------:R-:W4:Y:S01]  /*0f70*/  LDC R11, c[0x0][0x374] ;  /* 0x0000dd00ff0b7b82 */ /* 0x000f220000000800 */
[----:B-1----:R-:W-:-:S07]  /*0f80*/  ISETP.NE.AND P1, PT, R4, 0x1, PT ;  /* 0x000000010400780c */ /* 0x002fce0003f25270 */
[----:B------:R-:W3:Y:S01]  /*0f90*/  LDC.64 R6, c[0x0][0xb10] ;  /* 0x0002c400ff067b82 */ /* 0x000ee20000000a00 */
[----:B--2---:R-:W-:-:S07]  /*0fa0*/  ISETP.NE.AND P2, PT, R9, 0x1, PT ;  /* 0x000000010900780c */ /* 0x004fce0003f45270 */
[----:B------:R-:W1:Y:S08]  /*0fb0*/  LDC R8, c[0x0][0xb20] ;  /* 0x0002c800ff087b82 */ /* 0x000e700000000800 */
[----:B------:R-:W2:Y:S01]  /*0fc0*/  LDC.64 R2, c[0x0][0xb28] ;  /* 0x0002ca00ff027b82 */ /* 0x000ea20000000a00 */
[----:B----4-:R-:W-:-:S04]  /*0fd0*/  IMAD.HI.U32 R13, R11, R5, RZ ;  /* 0x000000050b0d7227 */ /* 0x010fc800078e00ff */
[----:B------:R-:W-:-:S04]  /*0fe0*/  IMAD.HI.U32 R5, R14, R5, RZ ;  /* 0x000000050e057227 */ /* 0x000fc800078e00ff */
[----:B---3--:R-:W-:-:S05]  /*0ff0*/  IMAD.HI.U32 R16, R12, R6, RZ ;  /* 0x000000060c107227 */ /* 0x008fca00078e00ff */
[-C--:B------:R-:W-:Y:S01]  /*1000*/  @P2 SHF.R.U32.HI R12, RZ, R7.reuse, R16 ;  /* 0x00000007ff0c2219 */ /* 0x080fe20000011610 */
[----:B------:R-:W-:Y:S01]  /*1010*/  IMAD.HI.U32 R16, R15, R6, RZ ;  /* 0x000000060f107227 */ /* 0x000fe200078e00ff */
[-C--:B-1----:R-:W-:Y:S02]  /*1020*/  @P1 SHF.R.U32.HI R11, RZ, R8.reuse, R13 ;  /* 0x00000008ff0b1219 */ /* 0x082fe4000001160d */
[----:B------:R-:W-:Y:S02]  /*1030*/  SHF.R.U32.HI R5, RZ, R8, R5 ;  /* 0x00000008ff057219 */ /* 0x000fe40000011605 */
[----:B------:R-:W-:Y:S02]  /*1040*/  SHF.R.U32.HI R16, RZ, R7, R16 ;  /* 0x00000007ff107219 */ /* 0x000fe40000011610 */
[----:B------:R-:W-:Y:S01]  /*1050*/  SEL R5, R14, R5, !P1 ;  /* 0x000000050e057207 */ /* 0x000fe20004800000 */
[----:B--2---:R-:W-:Y:S01]  /*1060*/  IMAD.HI.U32 R13, R11, R2, RZ ;  /* 0x000000020b0d7227 */ /* 0x004fe200078e00ff */
[----:B------:R-:W-:-:S03]  /*1070*/  SEL R16, R15, R16, !P2 ;  /* 0x000000100f107207 */ /* 0x000fc60005000000 */
[----:B------:R-:W-:Y:S01]  /*1080*/  IMAD.HI.U32 R6, R12, R2, RZ ;  /* 0x000000020c067227 */ /* 0x000fe200078e00ff */
[----:B------:R-:W-:-:S04]  /*1090*/  @P0 SHF.R.U32.HI R11, RZ, R3, R13 ;  /* 0x00000003ff0b0219 */ /* 0x000fc8000001160d */
[----:B------:R-:W-:Y:S01]  /*10a0*/  @P0 SHF.R.U32.HI R12, RZ, R3, R6 ;  /* 0x00000003ff0c0219 */ /* 0x000fe20000011606 */
[----:B------:R-:W-:-:S04]  /*10b0*/  IMAD R11, R11, R10, RZ ;  /* 0x0000000a0b0b7224 */ /* 0x000fc800078e02ff */
[----:B------:R-:W-:Y:S01]  /*10c0*/  IMAD R6, R12, R10, RZ ;  /* 0x0000000a0c067224 */ /* 0x000fe200078e02ff */
[----:B------:R-:W-:-:S04]  /*10d0*/  ISETP.GE.AND P1, PT, R5, R11, PT ;  /* 0x0000000b0500720c */ /* 0x000fc80003f26270 */
[----:B------:R-:W-:Y:S01]  /*10e0*/  ISETP.GE.OR P1, PT, R16, R6, P1 ;  /* 0x000000061000720c */ /* 0x000fe20000f26670 */
[----:B------:R-:W-:-:S05]  /*10f0*/  IMAD.HI.U32 R6, R5, R2, RZ ;  /* 0x0000000205067227 */ /* 0x000fca00078e00ff */
[----:B------:R-:W-:-:S04]  /*1100*/  SHF.R.U32.HI R6, RZ, R3, R6 ;  /* 0x00000003ff067219 */ /* 0x000fc80000011606 */
[----:B------:R-:W-:-:S03]  /*1110*/  SEL R6, R5, R6, !P0 ;  /* 0x0000000605067207 */ /* 0x000fc60004000000 */
[----:B------:R-:W-:Y:S01]  /*1120*/  @!P1 IMAD.HI.U32 R7, R16, R2, RZ ;  /* 0x0000000210079227 */ /* 0x000fe200078e00ff */
[----:B------:R-:W-:-:S04]  /*1130*/  IADD3 R2, PT, PT, -R6, RZ, RZ ;  /* 0x000000ff06027210 */ /* 0x000fc80007ffe1ff */
[----:B------:R-:W-:Y:S01]  /*1140*/  @!P1 SHF.R.U32.HI R3, RZ, R3, R7 ;  /* 0x00000003ff039219 */ /* 0x000fe20000011607 */
[----:B------:R-:W-:Y:S01]  /*1150*/  IMAD R2, R10, R2, R5 ;  /* 0x000000020a027224 */ /* 0x000fe200078e0205 */
[----:B------:R-:W-:Y:S02]  /*1160*/  IADD3 R7, PT, PT, -R5, RZ, RZ ;  /* 0x000000ff05077210 */ /* 0x000fe40007ffe1ff */
[----:B------:R-:W-:-:S03]  /*1170*/  @!P1 SEL R3, R16, R3, !P0 ;  /* 0x0000000310039207 */ /* 0x000fc60004000000 */
[----:B------:R-:W-:Y:S02]  /*1180*/  IMAD R7, R4, R7, R14 ;  /* 0x0000000704077224 */ /* 0x000fe400078e020e */
[--C-:B------:R-:W-:Y:S02]  /*1190*/  @!P1 IMAD.IADD R6, R6, 0x1, -R3.reuse ;  /* 0x0000000106069824 */ /* 0x100fe400078e0a03 */
[----:B------:R-:W-:Y:S01]  /*11a0*/  @!P1 IMAD R3, R2, R12, R3 ;  /* 0x0000000c02039224 */ /* 0x000fe200078e0203 */
[----:B------:R-:W-:Y:S01]  /*11b0*/  IADD3 R2, PT, PT, -R16, RZ, RZ ;  /* 0x000000ff10027210 */ /* 0x000fe20007ffe1ff */
[----:B------:R-:W-:Y:S02]  /*11c0*/  @!P1 IMAD R5, R6, R10, R16 ;  /* 0x0000000a06059224 */ /* 0x000fe400078e0210 */
[----:B------:R-:W-:Y:S02]  /*11d0*/  @!P1 IMAD.MOV.U32 R16, RZ, RZ, R3 ;  /* 0x000000ffff109224 */ /* 0x000fe400078e0003 */
[----:B------:R-:W-:-:S02]  /*11e0*/  IMAD R2, R9, R2, R15 ;  /* 0x0000000209027224 */ /* 0x000fc400078e020f */
[----:B------:R-:W-:Y:S02]  /*11f0*/  IMAD R14, R5, R4, R7 ;  /* 0x00000004050e7224 */ /* 0x000fe400078e0207 */
[----:B------:R-:W-:Y:S02]  /*1200*/  IMAD R15, R16, R9, R2 ;  /* 0x00000009100f7224 */ /* 0x000fe400078e0202 */
.L_x_15:
[----:B------:R-:W1:Y:S01]  /*1210*/  LDCU UR4, c[0x0][0xb30] ;  /* 0x00016600ff0477ac */ /* 0x000e620008000800 */
[----:B------:R-:W2:Y:S08]  /*1220*/  S2UR UR37, SR_CgaCtaId ;  /* 0x00000000002579c3 */ /* 0x000eb00000008800 */
[----:B------:R-:W3:Y:S01]  /*1230*/  LDC R40, c[0x0][0xb24] ;  /* 0x0002c900ff287b82 */ /* 0x000ee20000000800 */
[----:B-1----:R-:W-:-:S09]  /*1240*/  UISETP.NE.AND UP1, UPT, UR4, 0x1, UPT ;  /* 0x000000010400788c */ /* 0x002fd2000bf25270 */
[----:B--2---:R-:W-:Y:S05]  /*1250*/  BRA.U UP1, `(.L_x_16) ;  /* 0x0000000101407547 */ /* 0x004fea000b800000 */
[----:B------:R-:W1:Y:S08]  /*1260*/  LDC.64 R4, c[0x0][0xb10] ;  /* 0x0002c400ff047b82 */ /* 0x000e700000000a00 */
[----:B------:R-:W2:Y:S08]  /*1270*/  LDC.64 R2, c[0x0][0xb18] ;  /* 0x0002c600ff027b82 */ /* 0x000eb00000000a00 */
[----:B------:R-:W4:Y:S08]  /*1280*/  LDC R6, c[0x0][0xb20] ;  /* 0x0002c800ff067b82 */ /* 0x000f300000000800 */
[----:B------:R-:W3:Y:S01]  /*1290*/  LDC R7, c[0x0][0xb0c] ;  /* 0x0002c300ff077b82 */ /* 0x000ee20000000800 */
[----:B-1----:R-:W-:-:S05]  /*12a0*/  IMAD.HI.U32 R4, R15, R4, RZ ;  /* 0x000000040f047227 */ /* 0x002fca00078e00ff */
[----:B------:R-:W-:Y:S01]  /*12b0*/  SHF.R.U32.HI R4, RZ, R5, R4 ;  /* 0x00000005ff047219 */ /* 0x000fe20000011604 */
[----:B--2---:R-:W-:Y:S01]  /*12c0*/  IMAD.HI.U32 R3, R14, R3, RZ ;  /* 0x000000030e037227 */ /* 0x004fe200078e00ff */
[----:B------:R-:W-:-:S04]  /*12d0*/  ISETP.NE.AND P0, PT, R2, 0x1, PT ;  /* 0x000000010200780c */ /* 0x000fc80003f05270 */
[----:B----4-:R-:W-:-:S04]  /*12e0*/  SHF.R.U32.HI R3, RZ, R6, R3 ;  /* 0x00000006ff037219 */ /* 0x010fc80000011603 */
[----:B------:R-:W-:Y:S02]  /*12f0*/  SEL R3, R14, R3, !P0 ;  /* 0x000000030e037207 */ /* 0x000fe40004000000 */
[----:B---3--:R-:W-:-:S04]  /*1300*/  ISETP.NE.AND P1, PT, R7, 0x1, PT ;  /* 0x000000010700780c */ /* 0x008fc80003f25270 */
[----:B------:R-:W-:-:S05]  /*1310*/  SEL R4, R15, R4, !P1 ;  /* 0x000000040f047207 */ /* 0x000fca0004800000 */
[----:B------:R-:W-:Y:S02]  /*1320*/  IMAD.IADD R5, R3, 0x1, -R4 ;  /* 0x0000000103057824 */ /* 0x000fe400078e0a04 */
[----:B------:R-:W-:Y:S02]  /*1330*/  IMAD.IADD R3, R4, 0x1, -R3 ;  /* 0x0000000104037824 */ /* 0x000fe400078e0a03 */
[----:B------:R-:W-:Y:S02]  /*1340*/  IMAD R15, R5, R7, R15 ;  /* 0x00000007050f7224 */ /* 0x000fe400078e020f */
[----:B------:R-:W-:-:S07]  /*1350*/  IMAD R14, R3, R2, R14 ;  /* 0x00000002030e7224 */ /* 0x000fce00078e020e */
.L_x_16:
[----:B------:R-:W-:Y:S01]  /*1360*/  BAR.SYNC.DEFER_BLOCKING 0x0 ;  /* 0x0000000000007b1d */ /* 0x000fe20000010000 */
[----:B------:R-:W-:Y:S01]  /*1370*/  UISETP.NE.AND UP1, UPT, UR8, 0x2, UPT ;  /* 0x000000020800788c */ /* 0x000fe2000bf25270 */
[----:B------:R-:W-:Y:S02]  /*1380*/  ISETP.NE.OR P5, PT, R0, 0x2, !P5 ;  /* 0x000000020000780c */ /* 0x000fe40006fa5670 */
[----:B------:R-:W-:-:S06]  /*1390*/  LOP3.LUT R2, R101, 0x1f, RZ, 0xc0, !PT ;  /* 0x0000001f65027812 */ /* 0x000fcc00078ec0ff */
[----:B------:R-:W-:Y:S05]  /*13a0*/  BRA.U UP1, `(.L_x_17) ;  /* 0x0000001101e47547 */ /* 0x000fea000b800000 */
[----:B------:R-:W1:Y:S01]  /*13b0*/  LDCU UR13, c[0x0][0x38c] ;  /* 0x00007180ff0d77ac */ /* 0x000e620008000800 */
[----:B------:R-:W2:Y:S01]  /*13c0*/  LDC R8, c[0x0][0x370] ;  /* 0x0000dc00ff087b82 */ /* 0x000ea20000000800 */
[----:B------:R-:W-:Y:S01]  /*13d0*/  PLOP3.LUT P1, PT, PT, PT, UP2, 0x80, 0x8 ;  /* 0x000000000008781c */ /* 0x000fe20003f2f028 */
[----:B------:R-:W-:Y:S01]  /*13e0*/  IMAD.MOV.U32 R17, RZ, RZ, 0x1 ;  /* 0x00000001ff117424 */ /* 0x000fe200078e00ff */
[----:B------:R-:W-:Y:S01]  /*13f0*/  ISETP.EQ.OR P4, PT, R2, RZ, P5 ;  /* 0x000000ff0200720c */ /* 0x000fe20002f82670 */
[----:B------:R-:W-:Y:S01]  /*1400*/  IMAD.MOV.U32 R16, RZ, RZ, RZ ;  /* 0x000000ffff107224 */ /* 0x000fe200078e00ff */
[----:B------:R-:W-:Y:S02]  /*1410*/  PLOP3.LUT P1, PT, P1, PT, PT, 0x8, 0x80 ;  /* 0x000000000080781c */ /* 0x000fe40000f2e170 */
[----:B------:R-:W-:Y:S01]  /*1420*/  CS2R R12, SRZ ;  /* 0x00000000000c7805 */ /* 0x000fe2000001ff00 */
[----:B------:R-:W-:Y:S01]  /*1430*/  IMAD.MOV.U32 R11, RZ, RZ, 0x1 ;  /* 0x00000001ff0b7424 */ /* 0x000fe200078e00ff */
[----:B------:R-:W4:Y:S01]  /*1440*/  LDC R0, c[0x0][0x374] ;  /* 0x0000dd00ff007b82 */ /* 0x000f220000000800 */
[----:B------:R-:W2:Y:S01]  /*1450*/  LDCU.64 UR22, c[0x0][0x348] ;  /* 0x00006900ff1677ac */ /* 0x000ea20008000a00 */
[----:B------:R-:W-:Y:S01]  /*1460*/  UMOV UR6, URZ ;  /* 0x000000ff00067c82 */ /* 0x000fe20008000000 */
[----:B-1----:R-:W-:-:S04]  /*1470*/  UIADD3 UR5, UPT, UPT, UR13, 0x3f, URZ ;  /* 0x0000003f0d057890 */ /* 0x002fc8000fffe0ff */
[----:B------:R-:W-:-:S04]  /*1480*/  USHF.R.S32.HI UR4, URZ, 0x1f, UR5 ;  /* 0x0000001fff047899 */ /* 0x000fc80008011405 */
[----:B------:R-:W-:-:S04]  /*1490*/  ULEA.HI UR4, UR4, UR5, URZ, 0x6 ;  /* 0x0000000504047291 */ /* 0x000fc8000f8f30ff */
[----:B------:R-:W-:Y:S02]  /*14a0*/  USHF.R.S32.HI UR15, URZ, 0x6, UR4 ;  /* 0x00000006ff0f7899 */ /* 0x000fe40008011404 */
[----:B------:R-:W-:Y:S02]  /*14b0*/  UIADD3 UR4, UPT, UPT, UR13, -0x1, URZ ;  /* 0xffffffff0d047890 */ /* 0x000fe4000fffe0ff */
[----:B------:R-:W-:Y:S02]  /*14c0*/  UISETP.LT.U32.AND UP0, UPT, UR15, 0x4, UPT ;  /* 0x000000040f00788c */ /* 0x000fe4000bf01070 */
[----:B------:R-:W-:Y:S02]  /*14d0*/  UISETP.GE.U32.AND UP1, UPT, UR4, -0x7f, UPT ;  /* 0xffffff810400788c */ /* 0x000fe4000bf26070 */
[----:B------:R-:W-:Y:S02]  /*14e0*/  USEL UR14, UR15, 0x4, UP0 ;  /* 0x000000040f0e7887 */ /* 0x000fe40008000000 */
[----:B------:R-:W-:-:S02]  /*14f0*/  UIADD3 UR13, UPT, UPT, UR13, 0x7e, URZ ;  /* 0x0000007e0d0d7890 */ /* 0x000fc4000fffe0ff */
[----:B------:R-:W-:Y:S02]  /*1500*/  UIADD3 UR5, UPT, UPT, UR14, -0x1, URZ ;  /* 0xffffffff0e057890 */ /* 0x000fe4000fffe0ff */
[----:B------:R-:W-:-:S03]  /*1510*/  UIADD3 UR7, UPT, UPT, UR15, -UR14, URZ ;  /* 0x8000000e0f077290 */ /* 0x000fc6000fffe0ff */
[----:B------:R-:W-:-:S04]  /*1520*/  @UP1 UIADD3 UR5, UPT, UPT, UR14, URZ, URZ ;  /* 0x000000ff0e051290 */ /* 0x000fc8000fffe0ff */
[----:B--2---:R-:W-:-:S12]  /*1530*/  UIADD3 UR5, UPT, UPT, UR5, 0x1, URZ ;  /* 0x0000000105057890 */ /* 0x004fd8000fffe0ff */
.L_x_35:
[----:B------:R-:W-:Y:S01]  /*1540*/  UISETP.NE.AND UP0, UPT, UR37, URZ, UPT ;  /* 0x000000ff2500728c */ /* 0x000fe2000bf05270 */
[----:B------:R-:W1:Y:S08]  /*1550*/  S2UR UR37, SR_CgaCtaId ;  /* 0x00000000002579c3 */ /* 0x000e700000008800 */
[----:B------:R-:W-:Y:S05]  /*1560*/  BRA.U UP0, `(.L_x_18) ;  /* 0x0000000100347547 */ /* 0x000fea000b800000 */
[----:B------:R-:W2:Y:S01]  /*1570*/  S2R R2, SR_CgaCtaId ;  /* 0x0000000000027919 */ /* 0x000ea20000008800 */
[----:B------:R-:W-:-:S04]  /*1580*/  MOV R3, 0x400 ;  /* 0x0000040000037802 */ /* 0x000fc80000000f00 */
[----:B--2---:R-:W-:Y:S02]  /*1590*/  LEA R2, R2, R3, 0x18 ;  /* 0x0000000302027211 */ /* 0x004fe400078ec0ff */
[----:B------:R-:W-:-:S03]  /*15a0*/  SHF.L.U32 R3, R11, 0x1f, RZ ;  /* 0x0000001f0b037819 */ /* 0x000fc600000006ff */
[----:B------:R-:W-:-:S04]  /*15b0*/  IMAD R2, R12, 0x8, R2 ;  /* 0x000000080c027824 */ /* 0x000fc800078e0202 */
[----:B------:R-:W2:Y:S02]  /*15c0*/  SYNCS.PHASECHK.TRANS64.TRYWAIT P0, [R2+URZ+0x100], R3 ;  /* 0x00010003020075a7 */ /* 0x000ea400080011ff */
[----:B--2---:R-:W-:Y:S05]  /*15d0*/  @!P0 BRA `(.L_x_19) ;  /* 0x0000007800ac8947 */ /* 0x004fea0003800000 */
.L_x_131:
[----:B------:R-:W-:Y:S01]  /*15e0*/  VIADD R12, R12, 0x1 ;  /* 0x000000010c0c7836 */ /* 0x000fe20000000000 */
[----:B------:R2:W-:Y:S04]  /*15f0*/  SYNCS.ARRIVE.TRANS64.A1T0 RZ, [R2+URZ+0xf0], RZ ;  /* 0x0000f0ff02ff79a7 */ /* 0x0005e800081000ff */
[----:B------:R-:W-:-:S04]  /*1600*/  ISETP.NE.AND P0, PT, R12, 0x2, PT ;  /* 0x000000020c00780c */ /* 0x000fc80003f05270 */
[----:B------:R-:W-:Y:S02]  /*1610*/  SEL R12, R12, RZ, P0 ;  /* 0x000000ff0c0c7207 */ /* 0x000fe40000000000 */
[----:B--2---:R-:W-:-:S04]  /*1620*/  SEL R2, RZ, 0x1, P0 ;  /* 0x00000001ff027807 */ /* 0x004fc80000000000 */
[----:B------:R-:W-:-:S07]  /*1630*/  LOP3.LUT R11, R11, R2, RZ, 0x3c, !PT ;  /* 0x000000020b0b7212 */ /* 0x000fce00078e3cff */
.L_x_18:
[----:B------:R-:W-:Y:S01]  /*1640*/  UMOV UR4, 0x400 ;  /* 0x0000040000047882 */ /* 0x000fe20000000000 */
[----:B------:R-:W-:Y:S01]  /*1650*/  SHF.L.U32 R2, R17, 0x1f, RZ ;  /* 0x0000001f11027819 */ /* 0x000fe200000006ff */
[----:B-1----:R-:W-:Y:S01]  /*1660*/  ULEA UR4, UR37, UR4, 0x18 ;  /* 0x0000000425047291 */ /* 0x002fe2000f8ec0ff */
[----:B------:R-:W-:Y:S01]  /*1670*/  R2UR UR43, R15 ;  /* 0x000000000f2b72ca */ /* 0x000fe200000e0000 */
[----:B------:R-:W-:Y:S01]  /*1680*/  UISETP.GE.U32.AND UP0, UPT, UR13, 0x7f, UPT ;  /* 0x0000007f0d00788c */ /* 0x000fe2000bf06070 */
[----:B------:R-:W-:Y:S01]  /*1690*/  R2UR UR34, R14 ;  /* 0x000000000e2272ca */ /* 0x000fe200000e0000 */
[----:B------:R-:W-:Y:S01]  /*16a0*/  ULEA UR8, UR6, UR4, 0x3 ;  /* 0x0000000406087291 */ /* 0x000fe2000f8e18ff */
[----:B------:R-:W-:-:S08]  /*16b0*/  UMOV UR21, URZ ;  /* 0x000000ff00157c82 */ /* 0x000fd00008000000 */
[----:B------:R1:W2:Y:S01]  /*16c0*/  SYNCS.PHASECHK.TRANS64.TRYWAIT P0, [UR8+0x20], R2 ;  /* 0x00002002ff0075a7 */ /* 0x0002a20008001108 */
[----:B------:R-:W-:Y:S02]  /*16d0*/  USHF.L.U32 UR43, UR43, 0x6, URZ ;  /* 0x000000062b2b7899 */ /* 0x000fe400080006ff */
[----:B------:R-:W-:Y:S01]  /*16e0*/  USHF.L.U32 UR34, UR34, 0x8, URZ ;  /* 0x0000000822227899 */ /* 0x000fe200080006ff */
[----:B------:R-:W-:Y:S11]  /*16f0*/  BRA.U !UP0, `(.L_x_20) ;  /* 0x0000000108f07547 */ /* 0x000ff6000b800000 */
[----:B------:R-:W-:Y:S02]  /*1700*/  UIADD3 UR26, UPT, UPT, UR34, 0x40, URZ ;  /* 0x00000040221a7890 */ /* 0x000fe4000fffe0ff */
[----:B------:R-:W-:Y:S02]  /*1710*/  UIADD3 UR18, UPT, UPT, UR34, 0x80, URZ ;  /* 0x0000008022127890 */ /* 0x000fe4000fffe0ff */
[----:B------:R-:W-:Y:S01]  /*1720*/  UIADD3 UR10, UPT, UPT, UR34, 0xc0, URZ ;  /* 0x000000c0220a7890 */ /* 0x000fe2000fffe0ff */
[----:B------:R-:W-:Y:S01]  /*1730*/  UMOV UR29, URZ ;  /* 0x000000ff001d7c82 */ /* 0x000fe20008000000 */
[----:B------:R-:W-:-:S10]  /*1740*/  UMOV UR45, UR6 ;  /* 0x00000006002d7c82 */ /* 0x000fd40008000000 */
.L_x_25:
[----:B-1----:R-:W-:Y:S01]  /*1750*/  ULEA UR41, UR45, UR4, 0x3 ;  /* 0x000000042d297291 */ /* 0x002fe2000f8e18ff */
[----:B--2---:R-:W-:Y:S01]  /*1760*/  @!P5 MOV R3, 0xa000 ;  /* 0x0000a0000003d802 */ /* 0x004fe20000000f00 */
[----:B--2---:R-:W-:Y:S10]  /*1770*/  @P0 BRA `(.L_x_21) ;  /* 0x00000000000c0947 */ /* 0x004ff40003800000 */
[----:B------:R-:W-:-:S04]  /*1780*/  SHF.L.U32 R4, R17, 0x1f, RZ ;  /* 0x0000001f11047819 */ /* 0x000fc800000006ff */
[----:B------:R-:W2:Y:S02]  /*1790*/  SYNCS.PHASECHK.TRANS64.TRYWAIT P0, [UR41+0x20], R4 ;  /* 0x00002004ff0075a7 */ /* 0x000ea40008001129 */
[----:B--2---:R-:W-:Y:S05]  /*17a0*/  @!P0 BRA `(.L_x_22) ;  /* 0x00000078004c8947 */ /* 0x004fea0003800000 */
.L_x_21:
[----:B------:R2:W-:Y:S01]  /*17b0*/  @!P5 SYNCS.ARRIVE.TRANS64 RZ, [UR41], R3 ;  /* 0x00000003ffffd9a7 */ /* 0x0005e20008000029 */
[----:B------:R-:W-:Y:S04]  /*17c0*/  BSSY.RECONVERGENT B0, `(.L_x_23) ;  /* 0x0000003000007945 */ /* 0x000fe80003800200 */
[----:B------:R-:W-:Y:S05]  /*17d0*/  @P4 BRA `(.L_x_24) ;  /* 0x0000000000044947 */ /* 0x000fea0003800000 */
[----:B------:R-:W-:Y:S05]  /*17e0*/  BPT.TRAP 0x1 ;  /* 0x000000040000795c */ /* 0x000fea0000300000 */
.L_x_24:
[----:B------:R-:W-:Y:S05]  /*17f0*/  BSYNC.RECONVERGENT B0 ;  /* 0x0000000000007941 */ /* 0x000fea0003800200 */
.L_x_23:
[----:B------:R-:W-:Y:S02]  /*1800*/  UIADD3 UR6, UPT, UPT, UR45, 0x1, URZ ;  /* 0x000000012d067890 */ /* 0x000fe4000fffe0ff */
[----:B------:R-:W-:Y:S02]  /*1810*/  ULEA UR40, UR45, UR4, 0xd ;  /* 0x000000042d287291 */ /* 0x000fe4000f8e68ff */
[----:B------:R-:W-:Y:S02]  /*1820*/  UISETP.NE.AND UP0, UPT, UR6, 0x4, UPT ;  /* 0x000000040600788c */ /* 0x000fe4000bf05270 */
[----:B------:R-:W-:Y:S02]  /*1830*/  UIADD3 UR46, UP1, UPT, UR22, 0x80, URZ ;  /* 0x00000080162e7890 */ /* 0x000fe4000ff3e0ff */
[----:B------:R-:W-:Y:S02]  /*1840*/  USEL UR9, URZ, 0x1, UP0 ;  /* 0x00000001ff097887 */ /* 0x000fe40008000000 */
[----:B------:R-:W-:-:S02]  /*1850*/  USEL UR6, UR6, URZ, UP0 ;  /* 0x000000ff06067287 */ /* 0x000fc40008000000 */
[----:B------:R-:W-:Y:S02]  /*1860*/  UIADD3 UR38, UP0, UPT, UR22, 0x180, URZ ;  /* 0x0000018016267890 */ /* 0x000fe4000ff1e0ff */
[----:B------:R-:W-:Y:S01]  /*1870*/  ULEA UR8, UR6, UR4, 0x3 ;  /* 0x0000000406087291 */ /* 0x000fe2000f8e18ff */
[----:B------:R-:W-:Y:S01]  /*1880*/  LOP3.LUT R17, R17, UR9, RZ, 0x3c, !PT ;  /* 0x0000000911117c12 */ /* 0x000fe2000f8e3cff */
[----:B------:R-:W-:Y:S02]  /*1890*/  USHF.L.U32 UR42, UR29, 0x6, URZ ;  /* 0x000000061d2a7899 */ /* 0x000fe400080006ff */
[----:B------:R-:W-:Y:S01]  /*18a0*/  UIADD3.X UR47, UPT, UPT, URZ, UR23, URZ, UP1, !UPT ;  /* 0x00000017ff2f7290 */ /* 0x000fe20008ffe4ff */
[----:B-1----:R-:W-:Y:S01]  /*18b0*/  SHF.L.U32 R2, R17, 0x1f, RZ ;  /* 0x0000001f11027819 */ /* 0x002fe200000006ff */
[----:B------:R-:W-:Y:S02]  /*18c0*/  UIADD3 UR40, UPT, UPT, UR40, 0x8800, URZ ;  /* 0x0000880028287890 */ /* 0x000fe4000fffe0ff */
[----:B------:R-:W-:Y:S01]  /*18d0*/  UIADD3.X UR39, UPT, UPT, URZ, UR23, URZ, UP0, !UPT ;  /* 0x00000017ff277290 */ /* 0x000fe200087fe4ff */
[----:B------:R1:W1:Y:S01]  /*18e0*/  SYNCS.PHASECHK.TRANS64.TRYWAIT P0, [UR8+0x20], R2 ;  /* 0x00002002ff0075a7 */ /* 0x0002620008001108 */
[----:B------:R-:W-:Y:S01]  /*18f0*/  ULEA UR8, UR45, UR4, 0xf ;  /* 0x000000042d087291 */ /* 0x000fe2000f8e78ff */
[----:B------:R-:W-:Y:S01]  /*1900*/  UMOV UR30, 0x0 ;  /* 0x00000000001e7882 */ /* 0x000fe20000000000 */
[----:B------:R-:W-:-:S02]  /*1910*/  UMOV UR31, 0x10000000 ;  /* 0x10000000001f7882 */ /* 0x000fc40000000000 */
[----:B------:R-:W-:Y:S01]  /*1920*/  UIADD3 UR32, UPT, UPT, UR8, 0x10800, URZ ;  /* 0x0001080008207890 */ /* 0x000fe2000fffe0ff */
[----:B------:R1:W-:Y:S01]  /*1930*/  UTMALDG.3D [UR40], [UR46], desc[UR30] ;  /* 0x00001e282e0075b4 */ /* 0x0003e20008011000 */
[----:B------:R-:W-:Y:S02]  /*1940*/  UIADD3 UR24, UPT, UPT, UR8, 0x12800, URZ ;  /* 0x0001280008187890 */ /* 0x000fe4000fffe0ff */
[----:B------:R-:W-:Y:S02]  /*1950*/  UIADD3 UR16, UPT, UPT, UR8, 0x14800, URZ ;  /* 0x0001480008107890 */ /* 0x000fe4000fffe0ff */
[----:B------:R-:W-:Y:S01]  /*1960*/  UIADD3 UR8, UPT, UPT, UR8, 0x16800, URZ ;  /* 0x0001680008087890 */ /* 0x000fe2000fffe0ff */
[----:B------:R-:W-:Y:S01]  /*1970*/  UMOV UR33, UR41 ;  /* 0x0000002900217c82 */ /* 0x000fe20008000000 */
        /* <DEDUP_REMOVED lines=8> */
[----:B------:R1:W-:Y:S01]  /*1a00*/  UTMALDG.3D [UR32], [UR38], desc[UR30] ;  /* 0x00001e20260075b4 */ /* 0x0003e20008011000 */
[----:B------:R-:W-:Y:S01]  /*1a10*/  UMOV UR12, UR44 ;  /* 0x0000002c000c7c82 */ /* 0x000fe20008000000 */
[----:B------:R-:W-:Y:S01]  /*1a20*/  UMOV UR9, UR41 ;  /* 0x0000002900097c82 */ /* 0x000fe20008000000 */
[----:B------:R-:W-:Y:S01]  /*1a30*/  UMOV UR11, UR42 ;  /* 0x0000002a000b7c82 */ /* 0x000fe20008000000 */
[----:B------:R-:W-:Y:S01]  /*1a40*/  UIADD3 UR29, UPT, UPT, UR29, 0x1, URZ ;  /* 0x000000011d1d7890 */ /* 0x000fe2000fffe0ff */
[----:B------:R-:W-:Y:S01]  /*1a50*/  UMOV UR21, UR5 ;  /* 0x0000000500157c82 */ /* 0x000fe20008000000 */
[----:B------:R-:W-:Y:S01]  /*1a60*/  UMOV UR45, UR6 ;  /* 0x00000006002d7c82 */ /* 0x000fe20008000000 */
[----:B------:R1:W-:Y:S01]  /*1a70*/  UTMALDG.3D [UR24], [UR38], desc[UR30] ;  /* 0x00001e18260075b4 */ /* 0x0003e20008011000 */
[----:B------:R-:W-:Y:S01]  /*1a80*/  UISETP.NE.AND UP0, UPT, UR29, UR5, UPT ;  /* 0x000000051d00728c */ /* 0x000fe2000bf05270 */
[----:B------:R1:W-:Y:S01]  /*1a90*/  UTMALDG.3D [UR16], [UR38], desc[UR30] ;  /* 0x00001e10260075b4 */ /* 0x0003e20008011000 */
[----:B------:R1:W-:Y:S07]  /*1aa0*/  UTMALDG.3D [UR8], [UR38], desc[UR30] ;  /* 0x00001e08260075b4 */ /* 0x0003ee0008011000 */
[----:B------:R-:W-:Y:S05]  /*1ab0*/  BRA.U UP0, `(.L_x_25) ;  /* 0xfffffffd00247547 */ /* 0x000fea000b83ffff */
.L_x_20:
[----:B-1----:R-:W-:Y:S01]  /*1ac0*/  ULEA UR8, UR6, UR4, 0x3 ;  /* 0x0000000406087291 */ /* 0x002fe2000f8e18ff */
[----:B------:R-:W-:Y:S01]  /*1ad0*/  SHF.L.U32 R2, R17, 0x1f, RZ ;  /* 0x0000001f11027819 */ /* 0x000fe200000006ff */
[----:B------:R-:W-:Y:S01]  /*1ae0*/  @!P1 SYNCS.ARRIVE.TRANS64.A1T0 RZ, [UR4+0x88], RZ ;  /* 0x000088ffffff99a7 */ /* 0x000fe20008100004 */
[----:B------:R-:W-:-:S06]  /*1af0*/  UISETP.GT.AND UP0, UPT, UR15, UR14, UPT ;  /* 0x0000000e0f00728c */ /* 0x000fcc000bf04270 */
[----:B--2---:R1:W2:Y:S03]  /*1b00*/  SYNCS.PHASECHK.TRANS64.TRYWAIT P0, [UR8+0x20], R2 ;  /* 0x00002002ff0075a7 */ /* 0x0042a60008001108 */
[----:B------:R-:W-:Y:S05]  /*1b10*/  BRA.U !UP0, `(.L_x_26) ;  /* 0x0000000108ec7547 */ /* 0x000fea000b800000 */
[----:B------:R-:W-:Y:S02]  /*1b20*/  UIADD3 UR29, UPT, UPT, UR7, UR21, URZ ;  /* 0x00000015071d7290 */ /* 0x000fe4000fffe0ff */
[----:B------:R-:W-:Y:S02]  /*1b30*/  UIADD3 UR26, UPT, UPT, UR34, 0x40, URZ ;  /* 0x00000040221a7890 */ /* 0x000fe4000fffe0ff */
[----:B------:R-:W-:Y:S02]  /*1b40*/  UIADD3 UR18, UPT, UPT, UR34, 0x80, URZ ;  /* 0x0000008022127890 */ /* 0x000fe4000fffe0ff */
[----:B------:R-:W-:Y:S01]  /*1b50*/  UIADD3 UR10, UPT, UPT, UR34, 0xc0, URZ ;  /* 0x000000c0220a7890 */ /* 0x000fe2000fffe0ff */
[----:B------:R-:W-:-:S11]  /*1b60*/  UMOV UR32, UR6 ;  /* 0x0000000600207c82 */ /* 0x000fd60008000000 */
.L_x_31:
[----:B------:R-:W-:Y:S01]  /*1b70*/  ULEA UR41, UR32, UR4, 0x3 ;  /* 0x0000000420297291 */ /* 0x000fe2000f8e18ff */
[----:B--2---:R-:W-:Y:S01]  /*1b80*/  @!P5 MOV R3, 0xa000 ;  /* 0x0000a0000003d802 */ /* 0x004fe20000000f00 */
[----:B-12---:R-:W-:Y:S10]  /*1b90*/  @P0 BRA `(.L_x_27) ;  /* 0x00000000000c0947 */ /* 0x006ff40003800000 */
[----:B------:R-:W-:-:S04]  /*1ba0*/  SHF.L.U32 R4, R17, 0x1f, RZ ;  /* 0x0000001f11047819 */ /* 0x000fc800000006ff */
[----:B------:R-:W2:Y:S02]  /*1bb0*/  SYNCS.PHASECHK.TRANS64.TRYWAIT P0, [UR41+0x20], R4 ;  /* 0x00002004ff0075a7 */ /* 0x000ea40008001129 */
[----:B--2---:R-:W-:Y:S05]  /*1bc0*/  @!P0 BRA `(.L_x_28) ;  /* 0x00000074005c8947 */ /* 0x004fea0003800000 */
.L_x_27:
[----:B------:R2:W-:Y:S01]  /*1bd0*/  @!P5 SYNCS.ARRIVE.TRANS64 RZ, [UR41], R3 ;  /* 0x00000003ffffd9a7 */ /* 0x0005e20008000029 */
[----:B------:R-:W-:Y:S04]  /*1be0*/  BSSY.RECONVERGENT B0, `(.L_x_29) ;  /* 0x0000003000007945 */ /* 0x000fe80003800200 */
[----:B------:R-:W-:Y:S05]  /*1bf0*/  @P4 BRA `(.L_x_30) ;  /* 0x0000000000044947 */ /* 0x000fea0003800000 */
[----:B------:R-:W-:Y:S05]  /*1c00*/  BPT.TRAP 0x1 ;  /* 0x000000040000795c */ /* 0x000fea0000300000 */
.L_x_30:
[----:B------:R-:W-:Y:S05]  /*1c10*/  BSYNC.RECONVERGENT B0 ;  /* 0x0000000000007941 */ /* 0x000fea0003800200 */
.L_x_29:
        /* <DEDUP_REMOVED lines=19> */
[----:B------:R-:W-:Y:S01]  /*1d50*/  UTMALDG.3D [UR40], [UR46], desc[UR30] ;  /* 0x00001e282e0075b4 */ /* 0x000fe20008011000 */
        /* <DEDUP_REMOVED lines=14> */
[----:B------:R-:W-:Y:S01]  /*1e40*/  UMOV UR9, UR41 ;  /* 0x0000002900097c82 */ /* 0x000fe20008000000 */
[----:B------:R-:W-:Y:S01]  /*1e50*/  UMOV UR11, UR42 ;  /* 0x0000002a000b7c82 */ /* 0x000fe20008000000 */
[----:B------:R-:W-:Y:S01]  /*1e60*/  UIADD3 UR21, UPT, UPT, UR21, 0x1, URZ ;  /* 0x0000000115157890 */ /* 0x000fe2000fffe0ff */
[----:B------:R1:W-:Y:S03]  /*1e70*/  UTMALDG.3D [UR24], [UR38], desc[UR30] ;  /* 0x00001e18260075b4 */ /* 0x0003e60008011000 */
[----:B------:R-:W-:Y:S01]  /*1e80*/  UISETP.NE.AND UP0, UPT, UR21, UR29, UPT ;  /* 0x0000001d1500728c */ /* 0x000fe2000bf05270 */
[----:B------:R1:W-:Y:S01]  /*1e90*/  UTMALDG.3D [UR16], [UR38], desc[UR30] ;  /* 0x00001e10260075b4 */ /* 0x0003e20008011000 */
[----:B------:R1:W-:Y:S01]  /*1ea0*/  UTMALDG.3D [UR8], [UR38], desc[UR30] ;  /* 0x00001e08260075b4 */ /* 0x0003e20008011000 */
[----:B---3--:R-:W-:-:S06]  /*1eb0*/  UMOV UR32, UR6 ;  /* 0x0000000600207c82 */ /* 0x008fcc0008000000 */
[----:B------:R-:W-:Y:S05]  /*1ec0*/  BRA.U UP0, `(.L_x_31) ;  /* 0xfffffffd00287547 */ /* 0x000fea000b83ffff */
.L_x_26:
[C---:B-1----:R-:W-:Y:S01]  /*1ed0*/  LEA R2, R16.reuse, UR4, 0x3 ;  /* 0x0000000410027c11 */ /* 0x042fe2000f8e18ff */
[----:B------:R-:W-:Y:S01]  /*1ee0*/  NOP ;  /* 0x0000000000007918 */ /* 0x000fe20000000000 */
[----:B--2---:R-:W-:Y:S02]  /*1ef0*/  SHF.L.U32 R3, R13, 0x1f, RZ ;  /* 0x0000001f0d037819 */ /* 0x004fe400000006ff */
[----:B------:R-:W-:Y:S02]  /*1f00*/  LEA R4, R16, UR4, 0x4 ;  /* 0x0000000410047c11 */ /* 0x000fe4000f8e20ff */
[----:B------:R-:W1:Y:S02]  /*1f10*/  SYNCS.PHASECHK.TRANS64.TRYWAIT P0, [R2+URZ+0x90], R3 ;  /* 0x00009003020075a7 */ /* 0x000e6400080011ff */
[----:B-1----:R-:W-:Y:S05]  /*1f20*/  @!P0 BRA `(.L_x_32) ;  /* 0x00000070009c8947 */ /* 0x002fea0003800000 */
.L_x_134:
[----:B------:R-:W2:Y:S01]  /*1f30*/  LDS.128 R4, [R4+0x120] ;  /* 0x0001200004047984 */ /* 0x000ea20000000c00 */
[----:B---3--:R-:W-:Y:S01]  /*1f40*/  ISETP.GE.AND P0, PT, R40, 0x1, PT ;  /* 0x000000012800780c */ /* 0x008fe20003f06270 */
[----:B-1----:R-:W-:Y:S01]  /*1f50*/  VIADD R2, R2, 0xa0 ;  /* 0x000000a002027836 */ /* 0x002fe20000000000 */
[----:B------:R-:W-:Y:S01]  /*1f60*/  @!PT LDS RZ, [RZ] ;  /* 0x00000000fffff984 */ /* 0x000fe20000000800 */
[----:B------:R-:W-:Y:S01]  /*1f70*/  @!PT LDS RZ, [RZ] ;  /* 0x00000000fffff984 */ /* 0x000fe20000000800 */
[----:B------:R-:W-:Y:S01]  /*1f80*/  @!PT LDS RZ, [RZ] ;  /* 0x00000000fffff984 */ /* 0x000fe20000000800 */
[----:B------:R-:W-:Y:S01]  /*1f90*/  @!PT LDS RZ, [RZ] ;  /* 0x00000000fffff984 */ /* 0x000fe20000000800 */
[----:B------:R1:W-:Y:S06]  /*1fa0*/  MEMBAR.ALL.CTA ;  /* 0x0000000000007992 */ /* 0x0003ec0000008000 */
[----:B-1----:R-:W1:Y:S01]  /*1fb0*/  FENCE.VIEW.ASYNC.S ;  /* 0x00000000000073c6 */ /* 0x002e620000000000 */
[----:B------:R-:W-:-:S04]  /*1fc0*/  PRMT R2, RZ, 0x654, R2 ;  /* 0x00000654ff027816 */ /* 0x000fc80000000002 */
[----:B-1----:R1:W-:Y:S01]  /*1fd0*/  SYNCS.ARRIVE.TRANS64.RED.A1T0 RZ, [R2+URZ], RZ ;  /* 0x000000ff02ff79a7 */ /* 0x0023e200081004ff */
[----:B--2---:R-:W-:-:S13]  /*1fe0*/  LOP3.LUT P2, RZ, R6, 0x1, RZ, 0xc0, !PT ;  /* 0x0000000106ff7812 */ /* 0x004fda000784c0ff */
[----:B------:R-:W-:Y:S01]  /*1ff0*/  @P2 SHF.R.U32.HI R3, RZ, 0x10, R5 ;  /* 0x00000010ff032819 */ /* 0x000fe20000011605 */
[----:B------:R-:W-:Y:S01]  /*2000*/  VOTEU.ANY UP0, P2 ;  /* 0x0000000000ff7886 */ /* 0x000fe20001000100 */
[----:B------:R-:W-:Y:S02]  /*2010*/  @P2 MOV R10, R4 ;  /* 0x00000004000a2202 */ /* 0x000fe40000000f00 */
[----:B------:R-:W-:Y:S02]  /*2020*/  @P2 R2UR.BROADCAST UR8, R3 ;  /* 0x00000000030822ca */ /* 0x000fe400008e0000 */
[----:B------:R-:W-:-:S11]  /*2030*/  @P2 LOP3.LUT R9, R5, 0xffff, RZ, 0xc0, !PT ;  /* 0x0000ffff05092812 */ /* 0x000fd600078ec0ff */
[----:B------:R-:W-:Y:S01]  /*2040*/  @UP0 UMOV UR44, UR8 ;  /* 0x00000008002c0c82 */ /* 0x000fe20008000000 */
[----:B-1----:R-:W-:Y:S05]  /*2050*/  @!P0 BRA `(.L_x_33) ;  /* 0x0000000000b88947 */ /* 0x002fea0003800000 */
[----:B------:R-:W4:Y:S01]  /*2060*/  LDC.64 R4, c[0x0][0xb18] ;  /* 0x0002c600ff047b82 */ /* 0x000f220000000a00 */
[----:B------:R-:W-:-:S07]  /*2070*/  ISETP.NE.AND P3, PT, R40, 0x1, PT ;  /* 0x000000012800780c */ /* 0x000fce0003f65270 */
[----:B------:R-:W1:Y:S08]  /*2080*/  LDC.64 R6, c[0x0][0xb10] ;  /* 0x0002c400ff067b82 */ /* 0x000e700000000a00 */
[----:B------:R-:W2:Y:S08]  /*2090*/  LDC R14, c[0x0][0xb20] ;  /* 0x0002c800ff0e7b82 */ /* 0x000eb00000000800 */
[----:B------:R-:W3:Y:S01]  /*20a0*/  LDC R15, c[0x0][0xb0c] ;  /* 0x0002c300ff0f7b82 */ /* 0x000ee20000000800 */
[----:B----4-:R-:W-:Y:S01]  /*20b0*/  IMAD.HI.U32 R19, R0, R5, RZ ;  /* 0x0000000500137227 */ /* 0x010fe200078e00ff */
[----:B------:R-:W-:-:S03]  /*20c0*/  ISETP.NE.AND P0, PT, R4, 0x1, PT ;  /* 0x000000010400780c */ /* 0x000fc60003f05270 */
[----:B------:R-:W-:-:S03]  /*20d0*/  IMAD.HI.U32 R5, R9, R5, RZ ;  /* 0x0000000509057227 */ /* 0x000fc600078e00ff */
[----:B------:R-:W4:Y:S01]  /*20e0*/  LDC.64 R2, c[0x0][0xb28] ;  /* 0x0002ca00ff027b82 */ /* 0x000f220000000a00 */
[----:B-1----:R-:W-:-:S04]  /*20f0*/  IMAD.HI.U32 R20, R8, R6, RZ ;  /* 0x0000000608147227 */ /* 0x002fc800078e00ff */
[----:B------:R-:W-:Y:S01]  /*2100*/  IMAD.HI.U32 R21, R10, R6, RZ ;  /* 0x000000060a157227 */ /* 0x000fe200078e00ff */
[----:B------:R-:W-:Y:S02]  /*2110*/  SHF.R.U32.HI R20, RZ, R7, R20 ;  /* 0x00000007ff147219 */ /* 0x000fe40000011614 */
[-C--:B--2---:R-:W-:Y:S02]  /*2120*/  SHF.R.U32.HI R19, RZ, R14.reuse, R19 ;  /* 0x0000000eff137219 */ /* 0x084fe40000011613 */
[----:B------:R-:W-:Y:S02]  /*2130*/  SHF.R.U32.HI R5, RZ, R14, R5 ;  /* 0x0000000eff057219 */ /* 0x000fe40000011605 */
[----:B------:R-:W-:Y:S02]  /*2140*/  SEL R19, R0, R19, !P0 ;  /* 0x0000001300137207 */ /* 0x000fe40004000000 */
[----:B------:R-:W-:Y:S02]  /*2150*/  SHF.R.U32.HI R21, RZ, R7, R21 ;  /* 0x00000007ff157219 */ /* 0x000fe40000011615 */
[----:B---3--:R-:W-:-:S02]  /*2160*/  ISETP.NE.AND P1, PT, R15, 0x1, PT ;  /* 0x000000010f00780c */ /* 0x008fc40003f25270 */
[----:B------:R-:W-:Y:S02]  /*2170*/  SEL R5, R9, R5, !P0 ;  /* 0x0000000509057207 */ /* 0x000fe40004000000 */
[----:B------:R-:W-:Y:S02]  /*2180*/  SEL R20, R8, R20, !P1 ;  /* 0x0000001408147207 */ /* 0x000fe40004800000 */
[----:B------:R-:W-:Y:S01]  /*2190*/  SEL R21, R10, R21, !P1 ;  /* 0x000000150a157207 */ /* 0x000fe20004800000 */
[----:B----4-:R-:W-:-:S04]  /*21a0*/  IMAD.HI.U32 R18, R19, R2, RZ ;  /* 0x0000000213127227 */ /* 0x010fc800078e00ff */
        /* <DEDUP_REMOVED lines=10> */
[----:B------:R-:W-:-:S04]  /*2250*/  @!P0 IMAD.HI.U32 R7, R21, R2, RZ ;  /* 0x0000000215078227 */ /* 0x000fc800078e00ff */
[----:B------:R-:W-:Y:S01]  /*2260*/  IMAD.MOV R2, RZ, RZ, -R6 ;  /* 0x000000ffff027224 */ /* 0x000fe200078e0a06 */
[----:B------:R-:W-:Y:S02]  /*2270*/  @!P0 SHF.R.U32.HI R3, RZ, R3, R7 ;  /* 0x00000003ff038219 */ /* 0x000fe40000011607 */
[----:B------:R-:W-:Y:S01]  /*2280*/  IADD3 R7, PT, PT, -R5, RZ, RZ ;  /* 0x000000ff05077210 */ /* 0x000fe20007ffe1ff */
[----:B------:R-:W-:Y:S01]  /*2290*/  IMAD R2, R40, R2, R5 ;  /* 0x0000000228027224 */ /* 0x000fe200078e0205 */
        /* <DEDUP_REMOVED lines=10> */
.L_x_33:
[----:B------:R-:W1:Y:S02]  /*2340*/  LDCU UR8, c[0x0][0xb30] ;  /* 0x00016600ff0877ac */ /* 0x000e640008000800 */
[----:B-1----:R-:W-:-:S09]  /*2350*/  UISETP.NE.AND UP0, UPT, UR8, 0x1, UPT ;  /* 0x000000010800788c */ /* 0x002fd2000bf05270 */
[----:B------:R-:W-:Y:S05]  /*2360*/  BRA.U UP0, `(.L_x_34) ;  /* 0x0000000100407547 */ /* 0x000fea000b800000 */
[----:B------:R-:W1:Y:S08]  /*2370*/  LDC.64 R4, c[0x0][0xb10] ;  /* 0x0002c400ff047b82 */ /* 0x000e700000000a00 */
[----:B------:R-:W2:Y:S08]  /*2380*/  LDC.64 R2, c[0x0][0xb18] ;  /* 0x0002c600ff027b82 */ /* 0x000eb00000000a00 */
[----:B------:R-:W3:Y:S08]  /*2390*/  LDC R6, c[0x0][0xb20] ;  /* 0x0002c800ff067b82 */ /* 0x000ef00000000800 */
[----:B------:R-:W4:Y:S01]  /*23a0*/  LDC R7, c[0x0][0xb0c] ;  /* 0x0002c300ff077b82 */ /* 0x000f220000000800 */
[----:B-1----:R-:W-:-:S05]  /*23b0*/  IMAD.HI.U32 R4, R10, R4, RZ ;  /* 0x000000040a047227 */ /* 0x002fca00078e00ff */
[----:B------:R-:W-:Y:S01]  /*23c0*/  SHF.R.U32.HI R4, RZ, R5, R4 ;  /* 0x00000005ff047219 */ /* 0x000fe20000011604 */
[----:B--2---:R-:W-:Y:S01]  /*23d0*/  IMAD.HI.U32 R3, R9, R3, RZ ;  /* 0x0000000309037227 */ /* 0x004fe200078e00ff */
[----:B------:R-:W-:-:S04]  /*23e0*/  ISETP.NE.AND P0, PT, R2, 0x1, PT ;  /* 0x000000010200780c */ /* 0x000fc80003f05270 */
[----:B---3--:R-:W-:-:S04]  /*23f0*/  SHF.R.U32.HI R3, RZ, R6, R3 ;  /* 0x00000006ff037219 */ /* 0x008fc80000011603 */
[----:B------:R-:W-:Y:S02]  /*2400*/  SEL R3, R9, R3, !P0 ;  /* 0x0000000309037207 */ /* 0x000fe40004000000 */
[----:B----4-:R-:W-:-:S04]  /*2410*/  ISETP.NE.AND P1, PT, R7, 0x1, PT ;  /* 0x000000010700780c */ /* 0x010fc80003f25270 */
[----:B------:R-:W-:-:S05]  /*2420*/  SEL R4, R10, R4, !P1 ;  /* 0x000000040a047207 */ /* 0x000fca0004800000 */
[----:B------:R-:W-:Y:S02]  /*2430*/  IMAD.IADD R5, R3, 0x1, -R4 ;  /* 0x0000000103057824 */ /* 0x000fe400078e0a04 */
[----:B------:R-:W-:Y:S02]  /*2440*/  IMAD.IADD R3, R4, 0x1, -R3 ;  /* 0x0000000104037824 */ /* 0x000fe400078e0a03 */
[----:B------:R-:W-:Y:S02]  /*2450*/  IMAD R10, R5, R7, R10 ;  /* 0x00000007050a7224 */ /* 0x000fe400078e020a */
[----:B------:R-:W-:-:S07]  /*2460*/  IMAD R9, R3, R2, R9 ;  /* 0x0000000203097224 */ /* 0x000fce00078e0209 */
.L_x_34:
[----:B------:R-:W-:Y:S01]  /*2470*/  VIADD R16, R16, 0x1 ;  /* 0x0000000110107836 */ /* 0x000fe20000000000 */
[----:B------:R-:W-:Y:S01]  /*2480*/  PLOP3.LUT P1, PT, PT, PT, PT, 0x80, 0x8 ;  /* 0x000000000008781c */ /* 0x000fe20003f2f070 */
[----:B------:R-:W-:Y:S02]  /*2490*/  IMAD.IADD R15, R10, 0x1, R87 ;  /* 0x000000010a0f7824 */ /* 0x000fe400078e0257 */
[----:B------:R-:W-:Y:S01]  /*24a0*/  IMAD.IADD R14, R9, 0x1, R86 ;  /* 0x00000001090e7824 */ /* 0x000fe200078e0256 */
[----:B------:R-:W-:-:S04]  /*24b0*/  ISETP.NE.AND P0, PT, R16, 0x2, PT ;  /* 0x000000021000780c */ /* 0x000fc80003f05270 */
[----:B------:R-:W-:Y:S02]  /*24c0*/  SEL R2, RZ, 0x1, P0 ;  /* 0x00000001ff027807 */ /* 0x000fe40000000000 */
[----:B------:R-:W-:Y:S02]  /*24d0*/  SEL R16, R16, RZ, P0 ;  /* 0x000000ff10107207 */ /* 0x000fe40000000000 */
[----:B------:R-:W-:Y:S01]  /*24e0*/  LOP3.LUT R13, R13, R2, RZ, 0x3c, !PT ;  /* 0x000000020d0d7212 */ /* 0x000fe200078e3cff */
[----:B------:R-:W-:Y:S06]  /*24f0*/  @P2 BRA `(.L_x_35) ;  /* 0xfffffff000102947 */ /* 0x000fec000383ffff */
[----:B------:R-:W-:Y:S01]  /*2500*/  UIADD3 UR4, UPT, UPT, UR4, 0x20, URZ ;  /* 0x0000002004047890 */ /* 0x000fe2000fffe0ff */
[----:B------:R-:W-:-:S03]  /*2510*/  SHF.L.U32 R2, R17, 0x1f, RZ ;  /* 0x0000001f11027819 */ /* 0x000fc600000006ff */
[----:B------:R-:W-:-:S09]  /*2520*/  ULEA UR5, UR6, UR4, 0x3 ;  /* 0x0000000406057291 */ /* 0x000fd2000f8e18ff */
[----:B------:R-:W1:Y:S02]  /*2530*/  SYNCS.PHASECHK.TRANS64.TRYWAIT P0, [UR5], R2 ;  /* 0x00000002ff0075a7 */ /* 0x000e640008001105 */
[----:B-1----:R-:W-:Y:S05]  /*2540*/  @!P0 BRA `(.L_x_36) ;  /* 0x0000006c00288947 */ /* 0x002fea0003800000 */
.L_x_136:
[----:B------:R-:W-:-:S04]  /*2550*/  UIADD3 UR6, UPT, UPT, UR6, 0x1, URZ ;  /* 0x0000000106067890 */ /* 0x000fc8000fffe0ff */
[----:B------:R-:W-:-:S04]  /*2560*/  UISETP.NE.AND UP0, UPT, UR6, 0x4, UPT ;  /* 0x000000040600788c */ /* 0x000fc8000bf05270 */
[----:B------:R-:W-:Y:S02]  /*2570*/  USEL UR7, URZ, 0x1, UP0 ;  /* 0x00000001ff077887 */ /* 0x000fe40008000000 */
[----:B------:R-:W-:-:S04]  /*2580*/  USEL UR6, UR6, URZ, UP0 ;  /* 0x000000ff06067287 */ /* 0x000fc80008000000 */
[----:B------:R-:W-:Y:S01]  /*2590*/  ULEA UR5, UR6, UR4, 0x3 ;  /* 0x0000000406057291 */ /* 0x000fe2000f8e18ff */
[----:B-1----:R-:W-:-:S04]  /*25a0*/  LOP3.LUT R2, R17, UR7, RZ, 0x3c, !PT ;  /* 0x0000000711027c12 */ /* 0x002fc8000f8e3cff */
[----:B------:R-:W-:-:S04]  /*25b0*/  SHF.L.U32 R3, R2, 0x1f, RZ ;  /* 0x0000001f02037819 */ /* 0x000fc800000006ff */
[----:B------:R-:W1:Y:S02]  /*25c0*/  SYNCS.PHASECHK.TRANS64.TRYWAIT P0, [UR5], R3 ;  /* 0x00000003ff0075a7 */ /* 0x000e640008001105 */
[----:B-1----:R-:W-:Y:S05]  /*25d0*/  @!P0 BRA `(.L_x_37) ;  /* 0x0000006c001c8947 */ /* 0x002fea0003800000 */
.L_x_138:
[----:B------:R-:W-:-:S04]  /*25e0*/  UIADD3 UR6, UPT, UPT, UR6, 0x1, URZ ;  /* 0x0000000106067890 */ /* 0x000fc8000fffe0ff */
[----:B------:R-:W-:-:S04]  /*25f0*/  UISETP.NE.AND UP0, UPT, UR6, 0x4, UPT ;  /* 0x000000040600788c */ /* 0x000fc8000bf05270 */
[----:B------:R-:W-:Y:S02]  /*2600*/  USEL UR7, URZ, 0x1, UP0 ;  /* 0x00000001ff077887 */ /* 0x000fe40008000000 */
[----:B------:R-:W-:-:S04]  /*2610*/  USEL UR6, UR6, URZ, UP0 ;  /* 0x000000ff06067287 */ /* 0x000fc80008000000 */
[----:B------:R-:W-:Y:S01]  /*2620*/  ULEA UR5, UR6, UR4, 0x3 ;  /* 0x0000000406057291 */ /* 0x000fe2000f8e18ff */
[----:B------:R-:W-:-:S04]  /*2630*/  LOP3.LUT R2, R2, UR7, RZ, 0x3c, !PT ;  /* 0x0000000702027c12 */ /* 0x000fc8000f8e3cff */
[----:B-1----:R-:W-:-:S04]  /*2640*/  SHF.L.U32 R3, R2, 0x1f, RZ ;  /* 0x0000001f02037819 */ /* 0x002fc800000006ff */
[----:B------:R-:W1:Y:S02]  /*2650*/  SYNCS.PHASECHK.TRANS64.TRYWAIT P0, [UR5], R3 ;  /* 0x00000003ff0075a7 */ /* 0x000e640008001105 */
[----:B-1----:R-:W-:Y:S05]  /*2660*/  @!P0 BRA `(.L_x_38) ;  /* 0x0000006c00108947 */ /* 0x002fea0003800000 */
.L_x_140:
[----:B------:R-:W-:-:S04]  /*2670*/  UIADD3 UR6, UPT, UPT, UR6, 0x1, URZ ;  /* 0x0000000106067890 */ /* 0x000fc8000fffe0ff */
[----:B------:R-:W-:-:S04]  /*2680*/  UISETP.NE.AND UP0, UPT, UR6, 0x4, UPT ;  /* 0x000000040600788c */ /* 0x000fc8000bf05270 */
[----:B------:R-:W-:Y:S02]  /*2690*/  USEL UR5, URZ, 0x1, UP0 ;  /* 0x00000001ff057887 */ /* 0x000fe40008000000 */
[----:B------:R-:W-:-:S04]  /*26a0*/  USEL UR6, UR6, URZ, UP0 ;  /* 0x000000ff06067287 */ /* 0x000fc80008000000 */
[----:B------:R-:W-:Y:S01]  /*26b0*/  ULEA UR6, UR6, UR4, 0x3 ;  /* 0x0000000406067291 */ /* 0x000fe2000f8e18ff */
[----:B------:R-:W-:-:S04]  /*26c0*/  LOP3.LUT R2, R2, UR5, RZ, 0x3c, !PT ;  /* 0x0000000502027c12 */ /* 0x000fc8000f8e3cff */
[----:B------:R-:W-:Y:S01]  /*26d0*/  SHF.L.U32 R2, R2, 0x1f, RZ ;  /* 0x0000001f02027819 */ /* 0x000fe200000006ff */
[----:B-1--4-:R-:W-:-:S07]  /*26e0*/  IMAD.U32 R0, RZ, RZ, UR6 ;  /* 0x00000006ff007e24 */ /* 0x012fce000f8e00ff */
.L_x_39:
[----:B-1----:R1:W2:Y:S02]  /*26f0*/  SYNCS.PHASECHK.TRANS64.TRYWAIT P0, [R0+URZ], R2 ;  /* 0x00000002000075a7 */ /* 0x0022a400080011ff */
[----:B--2---:R-:W-:Y:S05]  /*2700*/  @!P0 NANOSLEEP.SYNCS 0x989680 ;  /* 0x009896800000895d */ /* 0x004fea0003900000 */
[----:B------:R-:W2:Y:S02]  /*2710*/  @!P0 SYNCS.PHASECHK.TRANS64 P0, [R0+URZ], R2 ;  /* 0x00000002000085a7 */ /* 0x000ea400080010ff */
[----:B--2---:R-:W-:Y:S05]  /*2720*/  @P0 EXIT ;  /* 0x000000000000094d */ /* 0x004fea0003800000 */
[----:B------:R-:W-:Y:S05]  /*2730*/  BRA `(.L_x_39) ;  /* 0xfffffffc00ec7947 */ /* 0x000fea000383ffff */
.L_x_17:
[----:B------:R-:W-:-:S04]  /*2740*/  UISETP.NE.AND UP1, UPT, UR37, URZ, UPT ;  /* 0x000000ff2500728c */ /* 0x000fc8000bf25270 */
[----:B------:R-:W-:-:S09]  /*2750*/  UISETP.NE.OR UP1, UPT, UR8, 0x1, UP1 ;  /* 0x000000010800788c */ /* 0x000fd20008f25670 */
[----:B------:R-:W-:Y:S05]  /*2760*/  BRA.U UP1, `(.L_x_40) ;  /* 0x0000000501487547 */ /* 0x000fea000b800000 */
[----:B------:R-:W-:Y:S01]  /*2770*/  ISETP.NE.AND P2, PT, R2, RZ, PT ;  /* 0x000000ff0200720c */ /* 0x000fe20003f45270 */
[----:B------:R-:W-:Y:S01]  /*2780*/  IMAD.MOV.U32 R12, RZ, RZ, 0x1 ;  /* 0x00000001ff0c7424 */ /* 0x000fe200078e00ff */
[----:B------:R-:W-:Y:S02]  /*2790*/  CS2R R10, SRZ ;  /* 0x00000000000a7805 */ /* 0x000fe4000001ff00 */
[----:B------:R-:W-:Y:S01]  /*27a0*/  CS2R R8, SRZ ;  /* 0x0000000000087805 */ /* 0x000fe2000001ff00 */
[----:B------:R-:W-:Y:S01]  /*27b0*/  UMOV UR4, 0x400 ;  /* 0x0000040000047882 */ /* 0x000fe20000000000 */
[----:B------:R-:W-:Y:S01]  /*27c0*/  UMOV UR6, URZ ;  /* 0x000000ff00067c82 */ /* 0x000fe20008000000 */
[----:B------:R-:W-:-:S12]  /*27d0*/  ULEA UR37, UR37, UR4, 0x18 ;  /* 0x0000000425257291 */ /* 0x000fd8000f8ec0ff */
.L_x_44:
[----:B------:R-:W-:Y:S02]  /*27e0*/  LEA R0, R8, UR37, 0x3 ;  /* 0x0000002508007c11 */ /* 0x000fe4000f8e18ff */
[----:B------:R-:W-:-:S03]  /*27f0*/  SHF.L.U32 R4, R9, 0x1f, RZ ;  /* 0x0000001f09047819 */ /* 0x000fc600000006ff */
[----:B------:R-:W-:Y:S01]  /*2800*/  VIADD R5, R0, 0x100 ;  /* 0x0000010000057836 */ /* 0x000fe20000000000 */
[----:B------:R-:W1:Y:S02]  /*2810*/  SYNCS.PHASECHK.TRANS64.TRYWAIT P0, [R0+URZ+0xf0], R4 ;  /* 0x0000f004000075a7 */ /* 0x000e6400080011ff */
[----:B-1----:R-:W-:Y:S05]  /*2820*/  @!P0 BRA `(.L_x_41) ;  /* 0x0000006800b88947 */ /* 0x002fea0003800000 */
.L_x_141:
[----:B------:R-:W-:Y:S01]  /*2830*/  ULEA UR5, UR6, UR37, 0x3 ;  /* 0x0000002506057291 */ /* 0x000fe2000f8e18ff */
[----:B-1----:R-:W-:Y:S01]  /*2840*/  PRMT R0, RZ, 0x654, R5 ;  /* 0x00000654ff007816 */ /* 0x002fe20000000005 */
[----:B------:R-:W-:Y:S01]  /*2850*/  @!P2 IMAD.MOV.U32 R4, RZ, RZ, 0x10 ;  /* 0x00000010ff04a424 */ /* 0x000fe200078e00ff */
[----:B------:R-:W-:Y:S01]  /*2860*/  SHF.L.U32 R5, R12, 0x1f, RZ ;  /* 0x0000001f0c057819 */ /* 0x000fe200000006ff */
[----:B------:R-:W-:Y:S01]  /*2870*/  UIADD3 UR4, UPT, UPT, UR5, 0x90, URZ ;  /* 0x0000009005047890 */ /* 0x000fe2000fffe0ff */
[----:B------:R1:W-:Y:S05]  /*2880*/  SYNCS.ARRIVE.TRANS64.RED.A1T0 RZ, [R0+URZ], RZ ;  /* 0x000000ff00ff79a7 */ /* 0x0003ea00081004ff */
[----:B------:R-:W-:Y:S01]  /*2890*/  IMAD.U32 R6, RZ, RZ, UR4 ;  /* 0x00000004ff067e24 */ /* 0x000fe2000f8e00ff */
[----:B------:R-:W2:Y:S04]  /*28a0*/  SYNCS.PHASECHK.TRANS64.TRYWAIT P0, [UR5+0xa0], R5 ;  /* 0x0000a005ff0075a7 */ /* 0x000ea80008001105 */
[----:B------:R-:W-:Y:S01]  /*28b0*/  PRMT R6, R2, 0x654, R6 ;  /* 0x0000065402067816 */ /* 0x000fe20000000006 */
[----:B-12---:R-:W-:Y:S06]  /*28c0*/  @!P0 BRA `(.L_x_42) ;  /* 0x0000006800a48947 */ /* 0x006fec0003800000 */
.L_x_143:
[----:B------:R-:W-:Y:S01]  /*28d0*/  ULEA UR4, UR6, UR37, 0x4 ;  /* 0x0000002506047291 */ /* 0x000fe2000f8e20ff */
[----:B------:R-:W-:Y:S01]  /*28e0*/  SEL R3, R6, R3, !P2 ;  /* 0x0000000306037207 */ /* 0x000fe20005000000 */
[----:B------:R-:W-:Y:S01]  /*28f0*/  UIADD3 UR5, UPT, UPT, UR5, 0x90, URZ ;  /* 0x0000009005057890 */ /* 0x000fe2000fffe0ff */
[----:B-1----:R-:W-:Y:S01]  /*2900*/  LEA R0, R11, UR37, 0x3 ;  /* 0x000000250b007c11 */ /* 0x002fe2000f8e18ff */
[----:B------:R-:W-:Y:S01]  /*2910*/  UIADD3 UR4, UPT, UPT, UR4, 0x120, URZ ;  /* 0x0000012004047890 */ /* 0x000fe2000fffe0ff */
[----:B------:R1:W-:Y:S01]  /*2920*/  @!P2 SYNCS.ARRIVE.TRANS64.RED RZ, [R3+URZ], R4 ;  /* 0x0000000403ffa9a7 */ /* 0x0003e200080004ff */
[----:B------:R-:W-:Y:S01]  /*2930*/  UIADD3 UR6, UPT, UPT, UR6, 0x1, URZ ;  /* 0x0000000106067890 */ /* 0x000fe2000fffe0ff */
[----:B------:R-:W-:-:S03]  /*2940*/  VIADD R8, R8, 0x1 ;  /* 0x0000000108087836 */ /* 0x000fc60000000000 */
[----:B------:R-:W-:Y:S02]  /*2950*/  UISETP.NE.AND UP0, UPT, UR6, 0x2, UPT ;  /* 0x000000020600788c */ /* 0x000fe4000bf05270 */
[----:B------:R-:W-:Y:S01]  /*2960*/  ISETP.NE.AND P0, PT, R8, 0x2, PT ;  /* 0x000000020800780c */ /* 0x000fe20003f05270 */
[----:B------:R-:W-:Y:S06]  /*2970*/  UGETNEXTWORKID.BROADCAST [UR4], [UR5] ;  /* 0x00000000040073ca */ /* 0x000fec0008000100 */
[----:B------:R-:W-:Y:S02]  /*2980*/  USEL UR4, URZ, 0x1, UP0 ;  /* 0x00000001ff047887 */ /* 0x000fe40008000000 */
[----:B------:R-:W-:-:S04]  /*2990*/  USEL UR6, UR6, URZ, UP0 ;  /* 0x000000ff06067287 */ /* 0x000fc80008000000 */
[----:B------:R-:W-:Y:S02]  /*29a0*/  LOP3.LUT R12, R12, UR4, RZ, 0x3c, !PT ;  /* 0x000000040c0c7c12 */ /* 0x000fe4000f8e3cff */
[----:B-1----:R-:W-:-:S04]  /*29b0*/  SHF.L.U32 R4, R10, 0x1f, RZ ;  /* 0x0000001f0a047819 */ /* 0x002fc800000006ff */
[----:B------:R-:W1:Y:S02]  /*29c0*/  SYNCS.PHASECHK.TRANS64.TRYWAIT P1, [R0+URZ+0x90], R4 ;  /* 0x00009004000075a7 */ /* 0x000e6400080211ff */
[----:B-1----:R-:W-:Y:S05]  /*29d0*/  @!P1 BRA `(.L_x_43) ;  /* 0x0000006800789947 */ /* 0x002fea0003800000 */
.L_x_144:
[C---:B-1----:R-:W-:Y:S01]  /*29e0*/  LEA R4, R11.reuse, UR37, 0x4 ;  /* 0x000000250b047c11 */ /* 0x042fe2000f8e20ff */
[----:B------:R-:W-:Y:S01]  /*29f0*/  VIADD R0, R0, 0xa0 ;  /* 0x000000a000007836 */ /* 0x000fe20000000000 */
[----:B------:R-:W-:Y:S01]  /*2a00*/  SEL R8, R8, RZ, P0 ;  /* 0x000000ff08087207 */ /* 0x000fe20000000000 */
[----:B------:R-:W-:-:S03]  /*2a10*/  VIADD R11, R11, 0x1 ;  /* 0x000000010b0b7836 */ /* 0x000fc60000000000 */
[----:B------:R-:W1:Y:S01]  /*2a20*/  LDS.128 R4, [R4+0x120] ;  /* 0x0001200004047984 */ /* 0x000e620000000c00 */
[----:B------:R-:W-:Y:S02]  /*2a30*/  PRMT R0, RZ, 0x654, R0 ;  /* 0x00000654ff007816 */ /* 0x000fe40000000000 */
[C---:B------:R-:W-:Y:S01]  /*2a40*/  ISETP.NE.AND P1, PT, R11.reuse, 0x2, PT ;  /* 0x000000020b00780c */ /* 0x040fe20003f25270 */
[----:B------:R-:W-:Y:S01]  /*2a50*/  @!PT LDS RZ, [RZ] ;  /* 0x00000000fffff984 */ /* 0x000fe20000000800 */
[----:B------:R-:W-:Y:S01]  /*2a60*/  @!PT LDS RZ, [RZ] ;  /* 0x00000000fffff984 */ /* 0x000fe20000000800 */
[----:B------:R-:W-:Y:S01]  /*2a70*/  @!PT LDS RZ, [RZ] ;  /* 0x00000000fffff984 */ /* 0x000fe20000000800 */
[----:B------:R-:W-:Y:S01]  /*2a80*/  @!PT LDS RZ, [RZ] ;  /* 0x00000000fffff984 */ /* 0x000fe20000000800 */
[----:B------:R2:W-:Y:S06]  /*2a90*/  MEMBAR.ALL.CTA ;  /* 0x0000000000007992 */ /* 0x0005ec0000008000 */
[----:B--2---:R-:W2:Y:S01]  /*2aa0*/  FENCE.VIEW.ASYNC.S ;  /* 0x00000000000073c6 */ /* 0x004ea20000000000 */
[----:B------:R-:W-:Y:S01]  /*2ab0*/  SEL R11, R11, RZ, P1 ;  /* 0x000000ff0b0b7207 */ /* 0x000fe20000800000 */
[----:B--2---:R2:W-:Y:S01]  /*2ac0*/  SYNCS.ARRIVE.TRANS64.RED.A1T0 RZ, [R0+URZ], RZ ;  /* 0x000000ff00ff79a7 */ /* 0x0045e200081004ff */
[----:B-1----:R-:W-:-:S02]  /*2ad0*/  LOP3.LUT P3, RZ, R6, 0x1, RZ, 0xc0, !PT ;  /* 0x0000000106ff7812 */ /* 0x002fc4000786c0ff */
[----:B------:R-:W-:-:S04]  /*2ae0*/  SEL R4, RZ, 0x1, P1 ;  /* 0x00000001ff047807 */ /* 0x000fc80000800000 */
[----:B------:R-:W-:Y:S02]  /*2af0*/  LOP3.LUT R10, R10, R4, RZ, 0x3c, !PT ;  /* 0x000000040a0a7212 */ /* 0x000fe400078e3cff */
[----:B--2---:R-:W-:-:S04]  /*2b00*/  SEL R0, RZ, 0x1, P0 ;  /* 0x00000001ff007807 */ /* 0x004fc80000000000 */
[----:B------:R-:W-:Y:S01]  /*2b10*/  LOP3.LUT R9, R9, R0, RZ, 0x3c, !PT ;  /* 0x0000000009097212 */ /* 0x000fe200078e3cff */
[----:B------:R-:W-:Y:S06]  /*2b20*/  @P3 BRA `(.L_x_44) ;  /* 0xfffffffc002c3947 */ /* 0x000fec000383ffff */
[----:B------:R-:W-:Y:S01]  /*2b30*/  ULEA UR5, UR6, UR37, 0x3 ;  /* 0x0000002506057291 */ /* 0x000fe2000f8e18ff */
[----:B------:R-:W-:-:S08]  /*2b40*/  SHF.L.U32 R2, R12, 0x1f, RZ ;  /* 0x0000001f0c027819 */ /* 0x000fd000000006ff */
[----:B------:R-:W1:Y:S02]  /*2b50*/  SYNCS.PHASECHK.TRANS64 P0, [UR5+0xa0], R2 ;  /* 0x0000a002ff0075a7 */ /* 0x000e640008001005 */
[----:B-1----:R-:W-:Y:S05]  /*2b60*/  @P0 BRA `(.L_x_45) ;  /* 0x0000000000080947 */ /* 0x002fea0003800000 */
[----:B------:R-:W1:Y:S02]  /*2b70*/  SYNCS.PHASECHK.TRANS64.TRYWAIT P0, [UR5+0xa0], R2 ;  /* 0x0000a002ff0075a7 */ /* 0x000e640008001105 */
[----:B-1----:R-:W-:Y:S05]  /*2b80*/  @!P0 BRA `(.L_x_46) ;  /* 0x0000006800208947 */ /* 0x002fea0003800000 */
.L_x_45:
[----:B------:R-:W-:-:S04]  /*2b90*/  UIADD3 UR4, UPT, UPT, UR6, 0x1, URZ ;  /* 0x0000000106047890 */ /* 0x000fc8000fffe0ff */
[----:B------:R-:W-:-:S04]  /*2ba0*/  UISETP.NE.AND UP0, UPT, UR4, 0x2, UPT ;  /* 0x000000020400788c */ /* 0x000fc8000bf05270 */
[----:B------:R-:W-:Y:S02]  /*2bb0*/  USEL UR7, URZ, 0x1, UP0 ;  /* 0x00000001ff077887 */ /* 0x000fe40008000000 */
[----:B------:R-:W-:-:S04]  /*2bc0*/  USEL UR4, UR4, URZ, UP0 ;  /* 0x000000ff04047287 */ /* 0x000fc80008000000 */
[----:B------:R-:W-:Y:S01]  /*2bd0*/  ULEA UR4, UR4, UR37, 0x3 ;  /* 0x0000002504047291 */ /* 0x000fe2000f8e18ff */
[----:B-1----:R-:W-:-:S04]  /*2be0*/  LOP3.LUT R2, R12, UR7, RZ, 0x3c, !PT ;  /* 0x000000070c027c12 */ /* 0x002fc8000f8e3cff */
[----:B------:R-:W-:-:S04]  /*2bf0*/  SHF.L.U32 R0, R2, 0x1f, RZ ;  /* 0x0000001f02007819 */ /* 0x000fc800000006ff */
[----:B------:R-:W1:Y:S02]  /*2c00*/  SYNCS.PHASECHK.TRANS64 P0, [UR4+0xa0], R0 ;  /* 0x0000a000ff0075a7 */ /* 0x000e640008001004 */
[----:B-1----:R-:W-:Y:S05]  /*2c10*/  @P0 EXIT ;  /* 0x000000000000094d */ /* 0x002fea0003800000 */
[----:B------:R-:W-:Y:S02]  /*2c20*/  SHF.L.U32 R2, R2, 0x1f, RZ ;  /* 0x0000001f02027819 */ /* 0x000fe400000006ff */
[----:B------:R-:W-:-:S07]  /*2c30*/  MOV R0, UR4 ;  /* 0x0000000400007c02 */ /* 0x000fce0008000f00 */
.L_x_47:
[----:B-1----:R1:W2:Y:S02]  /*2c40*/  SYNCS.PHASECHK.TRANS64.TRYWAIT P0, [R0+URZ+0xa0], R2 ;  /* 0x0000a002000075a7 */ /* 0x0022a400080011ff */
[----:B--2---:R-:W-:Y:S05]  /*2c50*/  @!P0 NANOSLEEP.SYNCS 0x989680 ;  /* 0x009896800000895d */ /* 0x004fea0003900000 */
[----:B------:R-:W2:Y:S02]  /*2c60*/  @!P0 SYNCS.PHASECHK.TRANS64 P0, [R0+URZ+0xa0], R2 ;  /* 0x0000a002000085a7 */ /* 0x000ea400080010ff */
[----:B--2---:R-:W-:Y:S05]  /*2c70*/  @P0 EXIT ;  /* 0x000000000000094d */ /* 0x004fea0003800000 */
[----:B------:R-:W-:Y:S05]  /*2c80*/  BRA `(.L_x_47) ;  /* 0xfffffffc00ec7947 */ /* 0x000fea000383ffff */
.L_x_40:
[----:B------:R-:W-:-:S09]  /*2c90*/  UISETP.NE.AND UP1, UPT, UR8, URZ, UPT ;  /* 0x000000ff0800728c */ /* 0x000fd2000bf25270 */
[----:B------:R-:W-:Y:S05]  /*2ca0*/  BRA.U UP1, `(.L_x_48) ;  /* 0x0000000d01cc7547 */ /* 0x000fea000b800000 */
[----:B------:R-:W-:Y:S01]  /*2cb0*/  UMOV UR4, 0x40 ;  /* 0x0000004000047882 */ /* 0x000fe20000000000 */
[----:B------:R-:W-:Y:S01]  /*2cc0*/  NOP ;  /* 0x0000000000007918 */ /* 0x000fe20000000000 */
[----:B------:R-:W-:Y:S01]  /*2cd0*/  ULEA UR4, UR37, UR4, 0x18 ;  /* 0x0000000425047291 */ /* 0x000fe2000f8ec0ff */
[----:B------:R-:W-:Y:S02]  /*2ce0*/  UMOV UR5, 0x400 ;  /* 0x0000040000057882 */ /* 0x000fe40000000000 */
[----:B------:R-:W-:-:S06]  /*2cf0*/  ULEA UR37, UR37, UR5, 0x18 ;  /* 0x0000000525257291 */ /* 0x000fcc000f8ec0ff */
[----:B------:R-:W1:Y:S02]  /*2d00*/  LDS.U8 R0, [UR4+0x1c] ;  /* 0x00001c04ff007984 */ /* 0x000e640008000000 */
[----:B-1----:R-:W-:-:S13]  /*2d10*/  ISETP.NE.AND P0, PT, R0, RZ, PT ;  /* 0x000000ff0000720c */ /* 0x002fda0003f05270 */
[----:B------:R-:W-:Y:S05]  /*2d20*/  @P0 BRA `(.L_x_49) ;  /* 0x0000000000580947 */ /* 0x000fea0003800000 */
[----:B------:R-:W-:-:S13]  /*2d30*/  ELECT P0, URZ, PT ;  /* 0x0000000000ff782f */ /* 0x000fda0003800000 */
[----:B------:R-:W-:Y:S05]  /*2d40*/  @!P0 BRA `(.L_x_50) ;  /* 0x0000000000608947 */ /* 0x000fea0003800000 */
[----:B------:R-:W-:Y:S01]  /*2d50*/  UMOV UR5, 0x10 ;  /* 0x0000001000057882 */ /* 0x000fe20000000000 */
[----:B------:R-:W-:Y:S01]  /*2d60*/  HFMA2 R0, -RZ, RZ, 0, 5.9604644775390625e-08 ;  /* 0x00000001ff007431 */ /* 0x000fe200000001ff */
[----:B------:R-:W-:-:S03]  /*2d70*/  MOV R2, 0xffff ;  /* 0x0000ffff00027802 */ /* 0x000fc60000000f00 */
[----:B------:R-:W-:Y:S04]  /*2d80*/  DEPBAR.LE SB1, 0x36 ;  /* 0x00009d800000791a */ /* 0x000fe80000000000 */
[----:B------:R-:W1:Y:S02]  /*2d90*/  UTCATOMSWS.FIND_AND_SET.ALIGN UP0, UR5, UR5 ;  /* 0x00000005000575e3 */ /* 0x000e640008000800 */
[----:B-1----:R-:W-:Y:S01]  /*2da0*/  MOV R3, UR5 ;  /* 0x0000000500037c02 */ /* 0x002fe20008000f00 */
[----:B------:R-:W-:Y:S06]  /*2db0*/  BRA.U UP0, `(.L_x_51) ;  /* 0x0000000100187547 */ /* 0x000fec000b800000 */
.L_x_52:
[----:B------:R-:W-:Y:S05]  /*2dc0*/  NANOSLEEP 0x64 ;  /* 0x000000640000795d */ /* 0x000fea0003800000 */
[----:B------:R-:W-:-:S05]  /*2dd0*/  UMOV UR5, 0x10 ;  /* 0x0000001000057882 */ /* 0x000fca0000000000 */
[----:B------:R-:W-:Y:S04]  /*2de0*/  DEPBAR.LE SB1, 0x36 ;  /* 0x00009d800000791a */ /* 0x000fe80000000000 */
[----:B------:R-:W1:Y:S02]  /*2df0*/  UTCATOMSWS.FIND_AND_SET.ALIGN UP0, UR5, UR5 ;  /* 0x00000005000575e3 */ /* 0x000e640008000800 */
[----:B-1----:R-:W-:Y:S01]  /*2e00*/  MOV R3, UR5 ;  /* 0x0000000500037c02 */ /* 0x002fe20008000f00 */
[----:B------:R-:W-:Y:S05]  /*2e10*/  BRA.U !UP0, `(.L_x_52) ;  /* 0xfffffffd08e87547 */ /* 0x000fea000b83ffff */
.L_x_51:
[-C--:B------:R-:W-:Y:S02]  /*2e20*/  SHF.L.U32 R2, R2, R3.reuse, RZ ;  /* 0x0000000302027219 */ /* 0x080fe400000006ff */
[----:B------:R-:W-:Y:S01]  /*2e30*/  SHF.L.U32 R0, R0, R3, RZ ;  /* 0x0000000300007219 */ /* 0x000fe200000006ff */
[----:B------:R-:W-:Y:S02]  /*2e40*/  IMAD.SHL.U32 R3, R3, 0x20, RZ ;  /* 0x0000002003037824 */ /* 0x000fe400078e00ff */
[----:B------:R1:W-:Y:S04]  /*2e50*/  ATOMS.OR RZ, [UR4+0x14], R2 ;  /* 0x00001402ffff798c */ /* 0x0003e8000b000004 */
[----:B------:R1:W-:Y:S04]  /*2e60*/  ATOMS.OR RZ, [UR4+0x18], R0 ;  /* 0x00001800ffff798c */ /* 0x0003e8000b000004 */
[----:B------:R1:W-:Y:S01]  /*2e70*/  STS [UR37+0x140], R3 ;  /* 0x00014003ff007988 */ /* 0x0003e20008000825 */
[----:B------:R-:W-:Y:S05]  /*2e80*/  BRA `(.L_x_50) ;  /* 0x0000000000107947 */ /* 0x000fea0003800000 */
.L_x_49:
[----:B------:R-:W-:Y:S02]  /*2e90*/  MOV R0, 0xffffffff ;  /* 0xffffffff00007802 */ /* 0x000fe40000000f00 */
[----:B------:R-:W-:-:S03]  /*2ea0*/  MOV R2, 0x2ed0 ;  /* 0x00002ed000027802 */ /* 0x000fc60000000f00 */
[----:B------:R1:W-:Y:S04]  /*2eb0*/  STS [UR37+0x140], R0 ;  /* 0x00014000ff007988 */ /* 0x0003e80008000825 */
[----:B-1-3-5:R-:W-:Y:S05]  /*2ec0*/  CALL.REL.NOINC `($__internal_1_$__cuda_sm10x_tcgen05_guardrail_trap_phase_invalid_during_alloc) ;  /* 0x0000006c00687944 */ /* 0x02afea0003c00000 */
.L_x_50:
[----:B------:R-:W-:Y:S05]  /*2ed0*/  WARPSYNC.ALL ;  /* 0x0000000000007948 */ /* 0x000fea0003800000 */
[----:B------:R-:W2:Y:S01]  /*2ee0*/  S2UR UR5, SR_CgaCtaId ;  /* 0x00000000000579c3 */ /* 0x000ea20000008800 */
[----:B------:R-:W-:Y:S01]  /*2ef0*/  UMOV UR4, 0x400 ;  /* 0x0000040000047882 */ /* 0x000fe20000000000 */
[----:B------:R-:W-:-:S06]  /*2f00*/  NOP ;  /* 0x0000000000007918 */ /* 0x000fcc0000000000 */
[----:B------:R-:W-:Y:S06]  /*2f10*/  BAR.ARV 0x6, 0xa0 ;  /* 0x0182800000007b1d */ /* 0x000fec0000002000 */
[----:B------:R-:W4:Y:S01]  /*2f20*/  LDCU UR7, c[0x0][0x38c] ;  /* 0x00007180ff0777ac */ /* 0x000f220008000800 */
[----:B------:R-:W-:Y:S01]  /*2f30*/  IMAD.MOV.U32 R11, RZ, RZ, 0x1 ;  /* 0x00000001ff0b7424 */ /* 0x000fe200078e00ff */
[----:B------:R-:W-:Y:S01]  /*2f40*/  CS2R R8, SRZ ;  /* 0x0000000000087805 */ /* 0x000fe2000001ff00 */
[----:B------:R-:W-:Y:S01]  /*2f50*/  IMAD.MOV.U32 R10, RZ, RZ, RZ ;  /* 0x000000ffff0a7224 */ /* 0x000fe200078e00ff */
[----:B------:R-:W3:Y:S01]  /*2f60*/  LDCU UR6, c[0x0][0x38c] ;  /* 0x00007180ff0677ac */ /* 0x000ee20008000800 */
[----:B------:R-:W-:Y:S01]  /*2f70*/  UMOV UR15, URZ ;  /* 0x000000ff000f7c82 */ /* 0x000fe20008000000 */
[----:B------:R-:W-:Y:S01]  /*2f80*/  UMOV UR14, URZ ;  /* 0x000000ff000e7c82 */ /* 0x000fe20008000000 */
[----:B--2---:R-:W-:Y:S01]  /*2f90*/  ULEA UR5, UR5, UR4, 0x18 ;  /* 0x0000000405057291 */ /* 0x004fe2000f8ec0ff */
[----:B------:R-:W-:Y:S01]  /*2fa0*/  UMOV UR24, 0x0 ;  /* 0x0000000000187882 */ /* 0x000fe20000000000 */
[----:B------:R-:W-:-:S02]  /*2fb0*/  UMOV UR25, 0x4410010 ;  /* 0x0441001000197882 */ /* 0x000fc40000000000 */
[----:B------:R-:W-:Y:S02]  /*2fc0*/  UIADD3 UR10, UPT, UPT, UR5, 0x8800, URZ ;  /* 0x00008800050a7890 */ /* 0x000fe4000fffe0ff */
[----:B------:R-:W-:Y:S02]  /*2fd0*/  UIADD3 UR11, UPT, UPT, UR5, 0x10800, URZ ;  /* 0x00010800050b7890 */ /* 0x000fe4000fffe0ff */
[----:B----4-:R-:W-:Y:S01]  /*2fe0*/  UIADD3 UR7, UPT, UPT, UR7, 0x3f, URZ ;  /* 0x0000003f07077890 */ /* 0x010fe2000fffe0ff */
[----:B-1----:R-:W1:Y:S01]  /*2ff0*/  LDS R0, [UR5+0x140] ;  /* 0x00014005ff007984 */ /* 0x002e620008000800 */
[----:B------:R-:W-:Y:S02]  /*3000*/  USHF.R.U32.HI UR10, URZ, 0x4, UR10 ;  /* 0x00000004ff0a7899 */ /* 0x000fe4000801160a */
[----:B------:R-:W-:Y:S02]  /*3010*/  USHF.R.S32.HI UR4, URZ, 0x1f, UR7 ;  /* 0x0000001fff047899 */ /* 0x000fe40008011407 */
[----:B------:R-:W-:-:S02]  /*3020*/  USHF.R.U32.HI UR11, URZ, 0x4, UR11 ;  /* 0x00000004ff0b7899 */ /* 0x000fc4000801160b */
[----:B------:R-:W-:Y:S02]  /*3030*/  ULEA.HI UR4, UR4, UR7, URZ, 0x6 ;  /* 0x0000000704047291 */ /* 0x000fe4000f8f30ff */
[----:B------:R-:W-:Y:S02]  /*3040*/  ULOP3.LUT UR10, UR10, 0x3fff, URZ, 0xc0, !UPT ;  /* 0x00003fff0a0a7892 */ /* 0x000fe4000f8ec0ff */
[----:B------:R-:W-:Y:S02]  /*3050*/  USHF.R.S32.HI UR4, URZ, 0x6, UR4 ;  /* 0x00000006ff047899 */ /* 0x000fe40008011404 */
[----:B------:R-:W-:Y:S02]  /*3060*/  ULOP3.LUT UR11, UR11, 0x3fff, URZ, 0xc0, !UPT ;  /* 0x00003fff0b0b7892 */ /* 0x000fe4000f8ec0ff */
[----:B------:R-:W-:Y:S01]  /*3070*/  UISETP.LT.AND UP0, UPT, UR4, 0x1, UPT ;  /* 0x000000010400788c */ /* 0x000fe2000bf01270 */
[----:B------:R-:W-:Y:S01]  /*3080*/  UMOV UR22, 0x0 ;  /* 0x0000000000167882 */ /* 0x000fe20000000000 */
[----:B------:R-:W-:-:S02]  /*3090*/  UMOV UR23, 0x4410010 ;  /* 0x0441001000177882 */ /* 0x000fc40000000000 */
[----:B------:R-:W-:Y:S02]  /*30a0*/  USEL UR9, UR4, 0x1, !UP0 ;  /* 0x0000000104097887 */ /* 0x000fe4000c000000 */
[----:B------:R-:W-:Y:S02]  /*30b0*/  ULOP3.LUT UR10, UR10, 0x10000, URZ, 0xfc, !UPT ;  /* 0x000100000a0a7892 */ /* 0x000fe4000f8efcff */
[----:B------:R-:W-:Y:S02]  /*30c0*/  ULOP3.LUT UR11, UR11, 0x2000000, URZ, 0xfc, !UPT ;  /* 0x020000000b0b7892 */ /* 0x000fe4000f8efcff */
[----:B------:R-:W-:Y:S02]  /*30d0*/  UIADD3 UR9, UPT, UPT, -UR9, URZ, URZ ;  /* 0x000000ff09097290 */ /* 0x000fe4000fffe1ff */
[----:B---3--:R-:W-:Y:S01]  /*30e0*/  UISETP.GE.AND UP3, UPT, UR6, 0x1, UPT ;  /* 0x000000010600788c */ /* 0x008fe2000bf66270 */
[----:B------:R-:W-:Y:S01]  /*30f0*/  UMOV UR20, 0x0 ;  /* 0x0000000000147882 */ /* 0x000fe20000000000 */
[----:B------:R-:W-:Y:S01]  /*3100*/  UMOV UR21, 0x4410010 ;  /* 0x0441001000157882 */ /* 0x000fe20000000000 */
[----:B------:R-:W-:Y:S01]  /*3110*/  UMOV UR18, 0x0 ;  /* 0x0000000000127882 */ /* 0x000fe20000000000 */
[----:B------:R-:W-:Y:S01]  /*3120*/  UMOV UR19, 0x4410010 ;  /* 0x0441001000137882 */ /* 0x000fe20000000000 */
[----:B-1----:R-:W-:-:S15]  /*3130*/  R2UR UR16, R0 ;  /* 0x00000000001072ca */ /* 0x002fde00000e0000 */
.L_x_59:
[----:B------:R-:W-:Y:S02]  /*3140*/  LEA R0, R10, UR5, 0x3 ;  /* 0x000000050a007c11 */ /* 0x000fe4000f8e18ff */
[----:B------:R-:W-:Y:S02]  /*3150*/  SHF.L.U32 R2, R9, 0x1f, RZ ;  /* 0x0000001f09027819 */ /* 0x000fe400000006ff */
[----:B------:R-:W-:Y:S01]  /*3160*/  PLOP3.LUT P0, PT, PT, PT, UP3, 0x80, 0x8 ;  /* 0x000000000008781c */ /* 0x000fe20003f0f038 */
[----:B------:R-:W-:Y:S01]  /*3170*/  VIADD R3, R0, 0xa0 ;  /* 0x000000a000037836 */ /* 0x000fe20000000000 */
[----:B-1----:R-:W1:Y:S02]  /*3180*/  SYNCS.PHASECHK.TRANS64.TRYWAIT P1, [R0+URZ+0x90], R2 ;  /* 0x00009002000075a7 */ /* 0x002e6400080211ff */
[----:B-1-3--:R-:W-:Y:S09]  /*3190*/  @!P1 BRA `(.L_x_53) ;  /* 0x0000006000b49947 */ /* 0x00aff20003800000 */
.L_x_146:
[----:B------:R-:W-:Y:S01]  /*31a0*/  LEA R4, R10, UR5, 0x4 ;  /* 0x000000050a047c11 */ /* 0x000fe2000f8e20ff */
[----:B------:R-:W-:Y:S01]  /*31b0*/  @UP3 ULEA UR6, UR14, UR5, 0x3 ;  /* 0x000000050e063291 */ /* 0x000fe2000f8e18ff */
[----:B------:R-:W-:Y:S01]  /*31c0*/  PLOP3.LUT P2, PT, PT, PT, PT, 0x80, 0x8 ;  /* 0x000000000008781c */ /* 0x000fe20003f4f070 */
[----:B------:R-:W-:Y:S01]  /*31d0*/  ULEA UR7, UR15, UR5, 0x3 ;  /* 0x000000050f077291 */ /* 0x000fe2000f8e18ff */
[----:B------:R-:W-:Y:S02]  /*31e0*/  PRMT R3, RZ, 0x654, R3 ;  /* 0x00000654ff037816 */ /* 0x000fe40000000003 */
[----:B------:R-:W2:Y:S01]  /*31f0*/  LDS.128 R4, [R4+0x120] ;  /* 0x0001200004047984 */ /* 0x000ea20000000c00 */
[----:B-1----:R-:W-:Y:S02]  /*3200*/  @P0 SHF.L.U32 R2, R8, 0x1f, RZ ;  /* 0x0000001f08020819 */ /* 0x002fe400000006ff */
[----:B------:R-:W-:Y:S01]  /*3210*/  SHF.L.U32 R0, R11, 0x1f, RZ ;  /* 0x0000001f0b007819 */ /* 0x000fe200000006ff */
[----:B------:R-:W-:Y:S01]  /*3220*/  @!PT LDS RZ, [RZ] ;  /* 0x00000000fffff984 */ /* 0x000fe20000000800 */
[----:B------:R-:W-:Y:S01]  /*3230*/  @!PT LDS RZ, [RZ] ;  /* 0x00000000fffff984 */ /* 0x000fe20000000800 */
[----:B------:R-:W-:Y:S01]  /*3240*/  @!PT LDS RZ, [RZ] ;  /* 0x00000000fffff984 */ /* 0x000fe20000000800 */
[----:B------:R-:W-:Y:S01]  /*3250*/  @!PT LDS RZ, [RZ] ;  /* 0x00000000fffff984 */ /* 0x000fe20000000800 */
[----:B------:R1:W-:Y:S06]  /*3260*/  MEMBAR.ALL.CTA ;  /* 0x0000000000007992 */ /* 0x0003ec0000008000 */
[----:B-1----:R-:W1:Y:S02]  /*3270*/  FENCE.VIEW.ASYNC.S ;  /* 0x00000000000073c6 */ /* 0x002e640000000000 */
[----:B-1----:R1:W-:Y:S01]  /*3280*/  SYNCS.ARRIVE.TRANS64.RED.A1T0 RZ, [R3+URZ], RZ ;  /* 0x000000ff03ff79a7 */ /* 0x0023e200081004ff */
[----:B------:R1:W3:Y:S01]  /*3290*/  @P0 SYNCS.PHASECHK.TRANS64.TRYWAIT P2, [UR6], R2 ;  /* 0x00000002ff0005a7 */ /* 0x0002e20008041106 */
[----:B------:R-:W-:Y:S01]  /*32a0*/  ULEA.HI UR6, UR15, UR15, URZ, 0x1 ;  /* 0x0000000f0f067291 */ /* 0x000fe2000f8f08ff */
[----:B--2---:R-:W-:-:S03]  /*32b0*/  LOP3.LUT P1, RZ, R6, 0x1, RZ, 0xc0, !PT ;  /* 0x0000000106ff7812 */ /* 0x004fc6000782c0ff */
[----:B------:R-:W-:Y:S02]  /*32c0*/  USHF.L.U32 UR8, UR6, 0x7, URZ ;  /* 0x0000000706087899 */ /* 0x000fe400080006ff */
[----:B------:R-:W-:Y:S02]  /*32d0*/  ULOP3.LUT UR6, UR6, 0xffe, URZ, 0xc0, !UPT ;  /* 0x00000ffe06067892 */ /* 0x000fe4000f8ec0ff */
[----:B------:R-:W-:Y:S02]  /*32e0*/  ULOP3.LUT UR8, UR8, 0xffffff00, URZ, 0xc0, !UPT ;  /* 0xffffff0008087892 */ /* 0x000fe4000f8ec0ff */
[----:B------:R-:W-:Y:S02]  /*32f0*/  UIADD3 UR6, UPT, UPT, -UR6, UR15, URZ ;  /* 0x0000000f06067290 */ /* 0x000fe4000fffe1ff */
[----:B------:R-:W-:Y:S01]  /*3300*/  UIADD3 UR8, UPT, UPT, UR16, UR8, URZ ;  /* 0x0000000810087290 */ /* 0x000fe2000fffe0ff */
[----:B------:R-:W2:Y:S03]  /*3310*/  SYNCS.PHASECHK.TRANS64.TRYWAIT P0, [UR7+0xd0], R0 ;  /* 0x0000d000ff0075a7 */ /* 0x000ea60008001107 */
[----:B------:R-:W-:Y:S01]  /*3320*/  ULEA UR8, UR6, UR8, 0x14 ;  /* 0x0000000806087291 */ /* 0x000fe2000f8ea0ff */
[----:B-123--:R-:W-:Y:S11]  /*3330*/  @!P0 BRA `(.L_x_54) ;  /* 0x0000006000608947 */ /* 0x00eff60003800000 */
.L_x_148:
[----:B------:R-:W-:Y:S01]  /*3340*/  IADD3 R10, PT, PT, R10, 0x1, RZ ;  /* 0x000000010a0a7810 */ /* 0x000fe20007ffe0ff */
[----:B------:R-:W-:Y:S06]  /*3350*/  BRA.U !UP3, `(.L_x_55) ;  /* 0x000000010bc07547 */ /* 0x000fec000b800000 */
[----:B------:R-:W-:Y:S01]  /*3360*/  UPLOP3.LUT UP4, UPT, UPT, UPT, UPT, 0x40, 0x4 ;  /* 0x000000000004789c */ /* 0x000fe20003f8e870 */
[----:B------:R-:W-:Y:S01]  /*3370*/  UMOV UR13, UR9 ;  /* 0x00000009000d7c82 */ /* 0x000fe20008000000 */
[----:B------:R-:W-:Y:S01]  /*3380*/  UMOV UR12, UR4 ;  /* 0x00000004000c7c82 */ /* 0x000fe20008000000 */
[----:B------:R-:W-:-:S08]  /*3390*/  UMOV UR17, UR14 ;  /* 0x0000000e00117c82 */ /* 0x000fd00008000000 */
.L_x_58:
[----:B------:R-:W-:Y:S02]  /*33a0*/  UIADD3 UR13, UPT, UPT, UR13, 0x1, URZ ;  /* 0x000000010d0d7890 */ /* 0x000fe4000fffe0ff */
[----:B--2---:R-:W-:Y:S02]  /*33b0*/  ULEA UR6, UR17, UR5, 0x3 ;  /* 0x0000000511067291 */ /* 0x004fe4000f8e18ff */
[----:B------:R-:W-:Y:S01]  /*33c0*/  UISETP.NE.AND UP0, UPT, UR13, URZ, UPT ;  /* 0x000000ff0d00728c */ /* 0x000fe2000bf05270 */
[----:B---3--:R-:W-:Y:S10]  /*33d0*/  @P2 BRA `(.L_x_56) ;  /* 0x00000000000c2947 */ /* 0x008ff40003800000 */
[----:B-1----:R-:W-:Y:S04]  /*33e0*/  SHF.L.U32 R2, R8, 0x1f, RZ ;  /* 0x0000001f08027819 */ /* 0x002fe800000006ff */
[----:B------:R-:W1:Y:S02]  /*33f0*/  SYNCS.PHASECHK.TRANS64.TRYWAIT P0, [UR6], R2 ;  /* 0x00000002ff0075a7 */ /* 0x000e640008001106 */
[----:B-1----:R-:W-:Y:S05]  /*3400*/  @!P0 BRA `(.L_x_57) ;  /* 0x0000006000448947 */ /* 0x002fea0003800000 */
.L_x_56:
[----:B------:R-:W-:Y:S01]  /*3410*/  UISETP.NE.AND UP1, UPT, UR12, 0x1, UPT ;  /* 0x000000010c00788c */ /* 0x000fe2000bf25270 */
[----:B------:R-:W-:Y:S01]  /*3420*/  PLOP3.LUT P2, PT, PT, PT, PT, 0x80, 0x8 ;  /* 0x000000000008781c */ /* 0x000fe20003f4f070 */
[----:B------:R-:W-:Y:S02]  /*3430*/  UIADD3 UR14, UPT, UPT, UR17, 0x1, URZ ;  /* 0x00000001110e7890 */ /* 0x000fe4000fffe0ff */
[----:B------:R-:W-:Y:S02]  /*3440*/  ULEA UR28, UR17, UR11, 0xb ;  /* 0x0000000b111c7291 */ /* 0x000fe4000f8e58ff */
[----:B------:R-:W-:Y:S01]  /*3450*/  UISETP.NE.AND UP2, UPT, UR14, 0x4, UPT ;  /* 0x000000040e00788c */ /* 0x000fe2000bf45270 */
[----:B------:R-:W-:Y:S01]  /*3460*/  PLOP3.LUT P0, PT, PT, PT, UP1, 0x80, 0x8 ;  /* 0x000000000008781c */ /* 0x000fe20003f0f018 */
[----:B------:R-:W-:Y:S02]  /*3470*/  UIADD3 UR40, UPT, UPT, UR28, 0x80, URZ ;  /* 0x000000801c287890 */ /* 0x000fe4000fffe0ff */
[----:B------:R-:W-:Y:S02]  /*3480*/  USEL UR27, URZ, 0x1, UP2 ;  /* 0x00000001ff1b7887 */ /* 0x000fe40009000000 */
[----:B------:R-:W-:Y:S02]  /*3490*/  USEL UR14, UR14, URZ, UP2 ;  /* 0x000000ff0e0e7287 */ /* 0x000fe40009000000 */
[----:B------:R-:W-:Y:S02]  /*34a0*/  UIADD3 UR36, UPT, UPT, UR28, 0x100, URZ ;  /* 0x000001001c247890 */ /* 0x000fe4000fffe0ff */
[----:B------:R-:W-:Y:S01]  /*34b0*/  @UP1 ULEA UR26, UR14, UR5, 0x3 ;  /* 0x000000050e1a1291 */ /* 0x000fe2000f8e18ff */
[----:B------:R-:W-:Y:S01]  /*34c0*/  LOP3.LUT R8, R8, UR27, RZ, 0x3c, !PT ;  /* 0x0000001b08087c12 */ /* 0x000fe2000f8e3cff */
[----:B------:R-:W-:Y:S02]  /*34d0*/  UIADD3 UR32, UPT, UPT, UR28, 0x180, URZ ;  /* 0x000001801c207890 */ /* 0x000fe4000fffe0ff */
[----:B------:R-:W-:Y:S01]  /*34e0*/  UIADD3 UR6, UPT, UPT, UR6, 0x20, URZ ;  /* 0x0000002006067890 */ /* 0x000fe2000fffe0ff */
[----:B-1----:R-:W-:Y:S01]  /*34f0*/  @P0 SHF.L.U32 R0, R8, 0x1f, RZ ;  /* 0x0000001f08000819 */ /* 0x002fe200000006ff */
[----:B------:R-:W-:Y:S01]  /*3500*/  UIADD3 UR12, UPT, UPT, UR12, -0x1, URZ ;  /* 0xffffffff0c0c7890 */ /* 0x000fe2000fffe0ff */
[----:B------:R-:W-:Y:S02]  /*3510*/  UMOV UR29, 0x40004040 ;  /* 0x40004040001d7882 */ /* 0x000fe40000000000 */
[----:B------:R2:W3:Y:S01]  /*3520*/  @P0 SYNCS.PHASECHK.TRANS64.TRYWAIT P2, [UR26], R0 ;  /* 0x00000000ff0005a7 */ /* 0x0004e2000804111a */
[----:B------:R-:W-:Y:S01]  /*3530*/  ULEA UR26, UR17, UR10, 0x9 ;  /* 0x0000000a111a7291 */ /* 0x000fe2000f8e48ff */
[----:B------:R-:W-:Y:S01]  /*3540*/  UMOV UR27, 0x40004040 ;  /* 0x40004040001b7882 */ /* 0x000fe20000000000 */
[----:B------:R-:W-:Y:S02]  /*3550*/  UMOV UR41, 0x40004040 ;  /* 0x4000404000297882 */ /* 0x000fe40000000000 */
[----:B------:R-:W-:Y:S02]  /*3560*/  UIADD3 UR38, UPT, UPT, UR26, 0x2, URZ ;  /* 0x000000021a267890 */ /* 0x000fe4000fffe0ff */
[----:B------:R-:W-:Y:S02]  /*3570*/  UIADD3 UR34, UPT, UPT, UR26, 0x4, URZ ;  /* 0x000000041a227890 */ /* 0x000fe4000fffe0ff */
[----:B------:R-:W-:Y:S01]  /*3580*/  UIADD3 UR30, UPT, UPT, UR26, 0x6, URZ ;  /* 0x000000061a1e7890 */ /* 0x000fe2000fffe0ff */
[----:B------:R2:W-:Y:S01]  /*3590*/  UTCHMMA gdesc[UR26], gdesc[UR28], tmem[UR8], tmem[UR24], idesc[UR25], UP4 ;  /* 0x00ff181c1a0075ea */ /* 0x0005e2000a000008 */
[----:B------:R-:W-:Y:S01]  /*35a0*/  UPLOP3.LUT UP4, UPT, UPT, UPT, UPT, 0x80, 0x8 ;  /* 0x000000000008789c */ /* 0x000fe20003f8f070 */
[----:B------:R-:W-:Y:S01]  /*35b0*/  UMOV UR39, 0x40004040 ;  /* 0x4000404000277882 */ /* 0x000fe20000000000 */
[----:B------:R-:W-:Y:S01]  /*35c0*/  UMOV UR37, 0x40004040 ;  /* 0x4000404000257882 */ /* 0x000fe20000000000 */
[----:B------:R2:W-:Y:S01]  /*35d0*/  UTCHMMA gdesc[UR38], gdesc[UR40], tmem[UR8], tmem[UR22], idesc[UR23], UPT ;  /* 0x00ff1628260075ea */ /* 0x0005e2000b800008 */
[----:B------:R-:W-:Y:S01]  /*35e0*/  UMOV UR35, 0x40004040 ;  /* 0x4000404000237882 */ /* 0x000fe20000000000 */
[----:B------:R-:W-:Y:S01]  /*35f0*/  UMOV UR33, 0x40004040 ;  /* 0x4000404000217882 */ /* 0x000fe20000000000 */
[----:B------:R-:W-:Y:S01]  /*3600*/  UMOV UR31, 0x40004040 ;  /* 0x40004040001f7882 */ /* 0x000fe20000000000 */
[----:B------:R2:W-:Y:S01]  /*3610*/  UTCHMMA gdesc[UR34], gdesc[UR36], tmem[UR8], tmem[UR20], idesc[UR21], UPT ;  /* 0x00ff1424220075ea */ /* 0x0005e2000b800008 */
[----:B------:R2:W-:Y:S01]  /*3620*/  UTCHMMA gdesc[UR30], gdesc[UR32], tmem[UR8], tmem[UR18], idesc[UR19], UPT ;  /* 0x00ff12201e0075ea */ /* 0x0005e2000b800008 */
[----:B------:R2:W-:Y:S01]  /*3630*/  UTCBAR [UR6], URZ ;  /* 0x000000ff060073e9 */ /* 0x0005e200080000ff */
[----:B------:R-:W-:Y:S01]  /*3640*/  UMOV UR17, UR14 ;  /* 0x0000000e00117c82 */ /* 0x000fe20008000000 */
[----:B------:R-:W-:Y:S05]  /*3650*/  BRA.U UP0, `(.L_x_58) ;  /* 0xfffffffd00507547 */ /* 0x000fea000b83ffff */
.L_x_55:
[----:B------:R-:W-:Y:S01]  /*3660*/  UIADD3 UR15, UPT, UPT, UR15, 0x1, URZ ;  /* 0x000000010f0f7890 */ /* 0x000fe2000fffe0ff */
[C---:B------:R-:W-:Y:S01]  /*3670*/  ISETP.NE.AND P0, PT, R10.reuse, 0x2, PT ;  /* 0x000000020a00780c */ /* 0x040fe20003f05270 */
[----:B------:R-:W-:Y:S02]  /*3680*/  UIADD3 UR7, UPT, UPT, UR7, 0xb0, URZ ;  /* 0x000000b007077890 */ /* 0x000fe4000fffe0ff */
[----:B------:R-:W-:Y:S01]  /*3690*/  UISETP.NE.AND UP0, UPT, UR15, 0x4, UPT ;  /* 0x000000040f00788c */ /* 0x000fe2000bf05270 */
[----:B-12---:R-:W-:Y:S02]  /*36a0*/  SEL R0, RZ, 0x1, P0 ;  /* 0x00000001ff007807 */ /* 0x006fe40000000000 */
[----:B------:R-:W-:Y:S01]  /*36b0*/  SEL R10, R10, RZ, P0 ;  /* 0x000000ff0a0a7207 */ /* 0x000fe20000000000 */
[----:B------:R-:W-:Y:S01]  /*36c0*/  USEL UR6, URZ, 0x1, UP0 ;  /* 0x00000001ff067887 */ /* 0x000fe20008000000 */
[----:B------:R-:W-:Y:S01]  /*36d0*/  LOP3.LUT R9, R9, R0, RZ, 0x3c, !PT ;  /* 0x0000000009097212 */ /* 0x000fe200078e3cff */
[----:B------:R-:W-:Y:S01]  /*36e0*/  USEL UR15, UR15, URZ, UP0 ;  /* 0x000000ff0f0f7287 */ /* 0x000fe20008000000 */
[----:B------:R1:W-:Y:S03]  /*36f0*/  UTCBAR [UR7], URZ ;  /* 0x000000ff070073e9 */ /* 0x0003e600080000ff */
[----:B------:R-:W-:Y:S01]  /*3700*/  LOP3.LUT R11, R11, UR6, RZ, 0x3c, !PT ;  /* 0x000000060b0b7c12 */ /* 0x000fe2000f8e3cff */
[----:B------:R-:W-:Y:S07]  /*3710*/  @P1 BRA `(.L_x_59) ;  /* 0xfffffff800881947 */ /* 0x000fee000383ffff */
[----:B------:R-:W2:Y:S01]  /*3720*/  S2UR UR4, SR_CgaCtaId ;  /* 0x00000000000479c3 */ /* 0x000ea20000008800 */
[----:B------:R-:W-:Y:S01]  /*3730*/  ELECT P0, URZ, PT ;  /* 0x0000000000ff782f */ /* 0x000fe20003800000 */
[----:B------:R-:W-:Y:S01]  /*3740*/  IMAD.MOV.U32 R0, RZ, RZ, 0x1 ;  /* 0x00000001ff007424 */ /* 0x000fe200078e00ff */
[----:B------:R-:W-:Y:S01]  /*3750*/  UIADD3 UR5, UPT, UPT, UR5, 0xd0, URZ ;  /* 0x000000d005057890 */ /* 0x000fe2000fffe0ff */
[----:B------:R-:W-:Y:S01]  /*3760*/  SHF.L.U32 R2, R11, 0x1f, RZ ;  /* 0x0000001f0b027819 */ /* 0x000fe200000006ff */
[----:B------:R-:W-:-:S03]  /*3770*/  UMOV UR6, 0x40 ;  /* 0x0000004000067882 */ /* 0x000fc60000000000 */
[----:B------:R-:W-:Y:S01]  /*3780*/  UVIRTCOUNT.DEALLOC.SMPOOL 0x80 ;  /* 0x000000800000784c */ /* 0x000fe20000000000 */
[----:B--2---:R-:W-:Y:S02]  /*3790*/  ULEA UR4, UR4, UR6, 0x18 ;  /* 0x0000000604047291 */ /* 0x004fe4000f8ec0ff */
[----:B------:R-:W-:-:S07]  /*37a0*/  ULEA UR6, UR15, UR5, 0x3 ;  /* 0x000000050f067291 */ /* 0x000fce000f8e18ff */
[----:B------:R2:W-:Y:S02]  /*37b0*/  @P0 STS.U8 [UR4+0x1c], R0 ;  /* 0x00001c00ff000988 */ /* 0x0005e40008000004 */
[----:B------:R-:W4:Y:S02]  /*37c0*/  SYNCS.PHASECHK.TRANS64.TRYWAIT P0, [UR6], R2 ;  /* 0x00000002ff0075a7 */ /* 0x000f240008001106 */
[----:B--2-4-:R-:W-:Y:S05]  /*37d0*/  @!P0 BRA `(.L_x_60) ;  /* 0x0000005c00688947 */ /* 0x014fea0003800000 */
.L_x_151:
[----:B-1----:R-:W-:-:S04]  /*37e0*/  UIADD3 UR7, UPT, UPT, UR15, 0x1, URZ ;  /* 0x000000010f077890 */ /* 0x002fc8000fffe0ff */
[----:B------:R-:W-:-:S04]  /*37f0*/  UISETP.NE.AND UP0, UPT, UR7, 0x4, UPT ;  /* 0x000000040700788c */ /* 0x000fc8000bf05270 */
[----:B------:R-:W-:Y:S02]  /*3800*/  USEL UR8, URZ, 0x1, UP0 ;  /* 0x00000001ff087887 */ /* 0x000fe40008000000 */
[----:B------:R-:W-:-:S04]  /*3810*/  USEL UR7, UR7, URZ, UP0 ;  /* 0x000000ff07077287 */ /* 0x000fc80008000000 */
[----:B------:R-:W-:Y:S01]  /*3820*/  ULEA UR6, UR7, UR5, 0x3 ;  /* 0x0000000507067291 */ /* 0x000fe2000f8e18ff */
[----:B--2---:R-:W-:-:S04]  /*3830*/  LOP3.LUT R2, R11, UR8, RZ, 0x3c, !PT ;  /* 0x000000080b027c12 */ /* 0x004fc8000f8e3cff */
[----:B------:R-:W-:-:S04]  /*3840*/  SHF.L.U32 R3, R2, 0x1f, RZ ;  /* 0x0000001f02037819 */ /* 0x000fc800000006ff */
[----:B------:R-:W1:Y:S02]  /*3850*/  SYNCS.PHASECHK.TRANS64.TRYWAIT P0, [UR6], R3 ;  /* 0x00000003ff0075a7 */ /* 0x000e640008001106 */
[----:B-1----:R-:W-:Y:S05]  /*3860*/  @!P0 BRA `(.L_x_61) ;  /* 0x0000005c005c8947 */ /* 0x002fea0003800000 */
.L_x_153:
        /* <DEDUP_REMOVED lines=9> */
.L_x_155:
[----:B------:R-:W-:-:S04]  /*3900*/  UIADD3 UR7, UPT, UPT, UR7, 0x1, URZ ;  /* 0x0000000107077890 */ /* 0x000fc8000fffe0ff */
[----:B------:R-:W-:-:S04]  /*3910*/  UISETP.NE.AND UP0, UPT, UR7, 0x4, UPT ;  /* 0x000000040700788c */ /* 0x000fc8000bf05270 */
[----:B------:R-:W-:Y:S02]  /*3920*/  USEL UR6, URZ, 0x1, UP0 ;  /* 0x00000001ff067887 */ /* 0x000fe40008000000 */
[----:B------:R-:W-:-:S04]  /*3930*/  USEL UR7, UR7, URZ, UP0 ;  /* 0x000000ff07077287 */ /* 0x000fc80008000000 */
[----:B------:R-:W-:Y:S01]  /*3940*/  ULEA UR7, UR7, UR5, 0x3 ;  /* 0x0000000507077291 */ /* 0x000fe2000f8e18ff */
[----:B------:R-:W-:-:S04]  /*3950*/  LOP3.LUT R2, R2, UR6, RZ, 0x3c, !PT ;  /* 0x0000000602027c12 */ /* 0x000fc8000f8e3cff */
[----:B------:R-:W-:-:S04]  /*3960*/  SHF.L.U32 R2, R2, 0x1f, RZ ;  /* 0x0000001f02027819 */ /* 0x000fc800000006ff */
[----:B------:R-:W2:Y:S02]  /*3970*/  SYNCS.PHASECHK.TRANS64.TRYWAIT P0, [UR7], R2 ;  /* 0x00000002ff0075a7 */ /* 0x000ea40008001107 */
[----:B--2---:R-:W-:Y:S05]  /*3980*/  @!P0 BRA `(.L_x_63) ;  /* 0x0000005c00448947 */ /* 0x004fea0003800000 */
.L_x_157:
[----:B------:R-:W-:Y:S01]  /*3990*/  NOP ;  /* 0x0000000000007918 */ /* 0x000fe20000000000 */
[----:B-1----:R-:W1:Y:S01]  /*39a0*/  LDS R0, [UR4+0x14] ;  /* 0x00001404ff007984 */ /* 0x002e620008000800 */
[----:B------:R-:W-:Y:S01]  /*39b0*/  ULOP3.LUT UR6, UR16, 0xffff, URZ, 0xc0, !UPT ;  /* 0x0000ffff10067892 */ /* 0x000fe2000f8ec0ff */
[----:B------:R-:W-:Y:S01]  /*39c0*/  UMOV UR8, 0xffff ;  /* 0x0000ffff00087882 */ /* 0x000fe20000000000 */
[----:B------:R-:W-:Y:S02]  /*39d0*/  UMOV UR5, 0x1 ;  /* 0x0000000100057882 */ /* 0x000fe40000000000 */
[----:B------:R-:W-:-:S04]  /*39e0*/  USHF.R.U32.HI UR6, URZ, 0x5, UR6 ;  /* 0x00000005ff067899 */ /* 0x000fc80008011606 */
[----:B------:R-:W-:Y:S02]  /*39f0*/  USHF.L.U32 UR8, UR8, UR6, URZ ;  /* 0x0000000608087299 */ /* 0x000fe400080006ff */
[----:B------:R-:W-:-:S04]  /*3a00*/  USHF.L.U32 UR5, UR5, UR6, URZ ;  /* 0x0000000605057299 */ /* 0x000fc800080006ff */
[----:B-1----:R-:W-:-:S04]  /*3a10*/  LOP3.LUT R0, R0, UR8, RZ, 0xc0, !PT ;  /* 0x0000000800007c12 */ /* 0x002fc8000f8ec0ff */
[----:B------:R-:W-:-:S13]  /*3a20*/  ISETP.NE.AND P0, PT, R0, UR8, PT ;  /* 0x0000000800007c0c */ /* 0x000fda000bf05270 */
[----:B------:R-:W-:Y:S05]  /*3a30*/  @P0 BRA `(.L_x_64) ;  /* 0x0000000000580947 */ /* 0x000fea0003800000 */
[----:B------:R-:W1:Y:S02]  /*3a40*/  LDS R0, [UR4+0x18] ;  /* 0x00001804ff007984 */ /* 0x000e640008000800 */
[----:B-1----:R-:W-:-:S04]  /*3a50*/  LOP3.LUT R0, R0, UR5, RZ, 0xc0, !PT ;  /* 0x0000000500007c12 */ /* 0x002fc8000f8ec0ff */
[----:B------:R-:W-:-:S13]  /*3a60*/  ISETP.NE.AND P0, PT, R0, UR5, PT ;  /* 0x0000000500007c0c */ /* 0x000fda000bf05270 */
[----:B------:R-:W-:Y:S05]  /*3a70*/  @P0 BRA `(.L_x_65) ;  /* 0x00000000003c0947 */ /* 0x000fea0003800000 */
[----:B------:R-:W1:Y:S01]  /*3a80*/  S2R R2, SR_LANEID ;  /* 0x0000000000027919 */ /* 0x000e620000000000 */
[----:B------:R-:W-:Y:S01]  /*3a90*/  ULOP3.LUT UR8, URZ, UR8, URZ, 0x33, !UPT ;  /* 0x00000008ff087292 */ /* 0x000fe2000f8e33ff */
[----:B------:R-:W-:Y:S02]  /*3aa0*/  VOTEU.ANY UR7, UPT, PT ;  /* 0x0000000000077886 */ /* 0x000fe400038e0100 */
[----:B------:R-:W-:-:S03]  /*3ab0*/  UFLO.U32 UR7, UR7 ;  /* 0x00000007000772bd */ /* 0x000fc600080e0000 */
[----:B------:R-:W-:-:S04]  /*3ac0*/  IMAD.U32 R0, RZ, RZ, UR8 ;  /* 0x00000008ff007e24 */ /* 0x000fc8000f8e00ff */
[----:B------:R2:W4:Y:S02]  /*3ad0*/  REDUX UR6, R0 ;  /* 0x00000000000673c4 */ /* 0x0005240000000000 */
[----:B------:R1:W-:Y:S02]  /*3ae0*/  UTCATOMSWS.AND URZ, UR8 ;  /* 0x0000000800ff79e3 */ /* 0x0003e40008000000 */
[----:B-1----:R-:W-:Y:S02]  /*3af0*/  ISETP.EQ.U32.AND P0, PT, R2, UR7, PT ;  /* 0x0000000702007c0c */ /* 0x002fe4000bf02070 */
[----:B--2---:R-:W-:Y:S02]  /*3b00*/  LOP3.LUT R0, RZ, UR5, RZ, 0x33, !PT ;  /* 0x00000005ff007c12 */ /* 0x004fe4000f8e33ff */
[----:B----4-:R-:W-:Y:S02]  /*3b10*/  MOV R2, UR6 ;  /* 0x0000000600027c02 */ /* 0x010fe40008000f00 */
[----:B------:R-:W1:Y:S07]  /*3b20*/  REDUX UR5, R0 ;  /* 0x00000000000573c4 */ /* 0x000e6e0000000000 */
[----:B------:R2:W-:Y:S01]  /*3b30*/  @P0 ATOMS.AND RZ, [UR4+0x14], R2 ;  /* 0x00001402ffff098c */ /* 0x0005e2000a800004 */
[----:B-1----:R-:W-:-:S05]  /*3b40*/  IMAD.U32 R0, RZ, RZ, UR5 ;  /* 0x00000005ff007e24 */ /* 0x002fca000f8e00ff */
[----:B------:R2:W-:Y:S01]  /*3b50*/  @P0 ATOMS.AND RZ, [UR4+0x18], R0 ;  /* 0x00001800ffff098c */ /* 0x0005e2000a800004 */
[----:B------:R-:W-:Y:S05]  /*3b60*/  BRA `(.L_x_66) ;  /* 0x0000000000147947 */ /* 0x000fea0003800000 */
.L_x_65:
[----:B------:R-:W-:Y:S02]  /*3b70*/  MOV R2, 0x3b90 ;  /* 0x00003b9000027802 */ /* 0x000fe40000000f00 */
[----:B---3-5:R-:W-:Y:S05]  /*3b80*/  CALL.REL.NOINC `($__internal_0_$__cuda_sm10x_tcgen05_guardrail_trap_col_being_dealloced_not_returned_by_alloc) ;  /* 0x00000060002c7944 */ /* 0x028fea0003c00000 */
[----:B------:R-:W-:Y:S05]  /*3b90*/  BRA `(.L_x_66) ;  /* 0x0000000000087947 */ /* 0x000fea0003800000 */
.L_x_64:
[----:B------:R-:W-:Y:S02]  /*3ba0*/  MOV R2, 0x3bc0 ;  /* 0x00003bc000027802 */ /* 0x000fe40000000f00 */
[----:B---3-5:R-:W-:Y:S05]  /*3bb0*/  CALL.REL.NOINC `($__internal_2_$__cuda_sm10x_tcgen05_guardrail_trap_unallocated_columns_being_dealloced) ;  /* 0x0000006000387944 */ /* 0x028fea0003c00000 */
.L_x_66:
[----:B------:R-:W-:Y:S01]  /*3bc0*/  NOP ;  /* 0x0000000000007918 */ /* 0x000fe20000000000 */
[----:B------:R-:W-:Y:S05]  /*3bd0*/  EXIT ;  /* 0x000000000000794d */ /* 0x000fea0003800000 */
.L_x_48:
[----:B------:R-:W-:-:S09]  /*3be0*/  UISETP.NE.OR UP2, UPT, UR8, 0x3, !UP2 ;  /* 0x000000030800788c */ /* 0x000fd2000d745670 */
[----:B------:R-:W-:Y:S05]  /*3bf0*/  BRA.U UP2, `(.L_x_67) ;  /* 0x00000011020c7547 */ /* 0x000fea000b800000 */
[----:B------:R-:W1:Y:S01]  /*3c00*/  LDC R0, c[0x0][0xb30] ;  /* 0x0002cc00ff007b82 */ /* 0x000e620000000800 */
[----:B------:R-:W2:Y:S01]  /*3c10*/  LDCU.64 UR8, c[0x0][0x888] ;  /* 0x00011100ff0877ac */ /* 0x000ea20008000a00 */
[----:B------:R-:W-:Y:S02]  /*3c20*/  HFMA2 R27, -RZ, RZ, 0, 0 ;  /* 0x00000000ff1b7431 */ /* 0x000fe400000001ff */
[----:B------:R-:W-:Y:S01]  /*3c30*/  IMAD.MOV.U32 R29, RZ, RZ, 0x1 ;  /* 0x00000001ff1d7424 */ /* 0x000fe200078e00ff */
[----:B------:R-:W-:Y:S01]  /*3c40*/  MOV R25, 0x2000 ;  /* 0x0000200000197802 */ /* 0x000fe20000000f00 */
[----:B------:R-:W4:Y:S01]  /*3c50*/  LDCU.64 UR4, c[0x0][0x890] ;  /* 0x00011200ff0477ac */ /* 0x000f220008000a00 */
[----:B------:R-:W-:Y:S01]  /*3c60*/  IMAD.MOV.U32 R28, RZ, RZ, RZ ;  /* 0x000000ffff1c7224 */ /* 0x000fe200078e00ff */
[----:B------:R-:W3:Y:S01]  /*3c70*/  LDC R24, c[0x0][0x370] ;  /* 0x0000dc00ff187b82 */ /* 0x000ee20000000800 */
[----:B------:R-:W-:Y:S01]  /*3c80*/  UMOV UR7, 0x400 ;  /* 0x0000040000077882 */ /* 0x000fe20000000000 */
[----:B------:R-:W-:-:S02]  /*3c90*/  UPLOP3.LUT UP1, UPT, UPT, UPT, UPT, 0x40, 0x4 ;  /* 0x000000000004789c */ /* 0x000fc40003f2e870 */
[----:B------:R-:W-:-:S04]  /*3ca0*/  ULEA UR7, UR37, UR7, 0x18 ;  /* 0x0000000725077291 */ /* 0x000fc8000f8ec0ff */
[----:B------:R-:W3:Y:S01]  /*3cb0*/  LDC R3, c[0x0][0xb0c] ;  /* 0x0002c300ff037b82 */ /* 0x000ee20000000800 */
[----:B------:R-:W-:Y:S02]  /*3cc0*/  UIADD3 UR13, UPT, UPT, UR7, 0x58, URZ ;  /* 0x00000058070d7890 */ /* 0x000fe4000fffe0ff */
[----:B--2---:R-:W-:Y:S02]  /*3cd0*/  UISETP.NE.U32.AND UP2, UPT, UR8, URZ, UPT ;  /* 0x000000ff0800728c */ /* 0x004fe4000bf45070 */
[----:B------:R-:W-:Y:S02]  /*3ce0*/  UIADD3 UR33, UPT, UPT, UR7, 0x40, URZ ;  /* 0x0000004007217890 */ /* 0x000fe4000fffe0ff */
[----:B----4-:R-:W-:Y:S01]  /*3cf0*/  UISETP.NE.U32.AND UP3, UPT, UR4, URZ, UPT ;  /* 0x000000ff0400728c */ /* 0x010fe2000bf65070 */
[----:B------:R-:W2:Y:S01]  /*3d00*/  LDC R18, c[0x0][0xb20] ;  /* 0x0002c800ff127b82 */ /* 0x000ea20000000800 */
[----:B-1----:R-:W-:Y:S01]  /*3d10*/  ISETP.NE.AND P1, PT, R0, 0x1, PT ;  /* 0x000000010000780c */ /* 0x002fe20003f25270 */
[----:B------:R-:W-:-:S02]  /*3d20*/  UISETP.NE.AND.EX UP2, UPT, UR9, URZ, UPT, UP2 ;  /* 0x000000ff0900728c */ /* 0x000fc4000bf45320 */
[----:B------:R-:W-:Y:S02]  /*3d30*/  UIADD3 UR25, UPT, UPT, UR7, 0x48, URZ ;  /* 0x0000004807197890 */ /* 0x000fe4000fffe0ff */
[----:B------:R-:W-:Y:S02]  /*3d40*/  UIADD3 UR17, UPT, UPT, UR7, 0x50, URZ ;  /* 0x0000005007117890 */ /* 0x000fe4000fffe0ff */
[----:B------:R-:W1:Y:S01]  /*3d50*/  LDC.64 R30, c[0x0][0x348] ;  /* 0x0000d200ff1e7b82 */ /* 0x000e620000000a00 */
[----:B------:R-:W-:Y:S02]  /*3d60*/  UPRMT UR13, UR37, 0x654, UR13 ;  /* 0x00000654250d7896 */ /* 0x000fe4000800000d */
[----:B------:R-:W-:-:S05]  /*3d70*/  UISETP.NE.AND.EX UP3, UPT, UR5, URZ, UPT, UP3 ;  /* 0x000000ff0500728c */ /* 0x000fca000bf65330 */
[----:B------:R-:W4:Y:S08]  /*3d80*/  LDC.64 R16, c[0x0][0xb10] ;  /* 0x0002c400ff107b82 */ /* 0x000f300000000a00 */
[----:B------:R-:W1:Y:S08]  /*3d90*/  LDC.64 R6, c[0x0][0xb18] ;  /* 0x0002c600ff067b82 */ /* 0x000e700000000a00 */
[----:B------:R-:W1:Y:S08]  /*3da0*/  LDC.64 R4, c[0x0][0xb28] ;  /* 0x0002ca00ff047b82 */ /* 0x000e700000000a00 */
[----:B--23--:R-:W1:Y:S02]  /*3db0*/  LDC R19, c[0x0][0x374] ;  /* 0x0000dd00ff137b82 */ /* 0x00ce640000000800 */
.L_x_78:
[C---:B------:R-:W-:Y:S02]  /*3dc0*/  LEA R0, R28.reuse, UR7, 0x3 ;  /* 0x000000071c007c11 */ /* 0x040fe4000f8e18ff */
[----:B------:R-:W-:Y:S02]  /*3dd0*/  SHF.L.U32 R2, R27, 0x1f, RZ ;  /* 0x0000001f1b027819 */ /* 0x000fe400000006ff */
[----:B------:R-:W-:Y:S02]  /*3de0*/  LEA R20, R28, UR7, 0x4 ;  /* 0x000000071c147c11 */ /* 0x000fe4000f8e20ff */
[----:B--2---:R-:W2:Y:S02]  /*3df0*/  SYNCS.PHASECHK.TRANS64.TRYWAIT P0, [R0+URZ+0x90], R2 ;  /* 0x00009002000075a7 */ /* 0x004ea400080011ff */
[----:B--2---:R-:W-:Y:S05]  /*3e00*/  @!P0 BRA `(.L_x_68) ;  /* 0x00000058003c8947 */ /* 0x004fea0003800000 */
.L_x_158:
[----:B------:R-:W-:Y:S01]  /*3e10*/  ISETP.GE.AND P0, PT, R40, 0x1, PT ;  /* 0x000000012800780c */ /* 0x000fe20003f06270 */
[----:B------:R-:W3:Y:S01]  /*3e20*/  LDS.128 R20, [R20+0x120] ;  /* 0x0001200014147984 */ /* 0x000ee20000000c00 */
[----:B--2---:R-:W-:Y:S01]  /*3e30*/  VIADD R0, R0, 0xa0 ;  /* 0x000000a000007836 */ /* 0x004fe20000000000 */
[----:B------:R-:W-:Y:S01]  /*3e40*/  @!PT LDS RZ, [RZ] ;  /* 0x00000000fffff984 */ /* 0x000fe20000000800 */
[----:B------:R-:W-:Y:S01]  /*3e50*/  @!PT LDS RZ, [RZ] ;  /* 0x00000000fffff984 */ /* 0x000fe20000000800 */
[----:B------:R-:W-:Y:S01]  /*3e60*/  @!PT LDS RZ, [RZ] ;  /* 0x00000000fffff984 */ /* 0x000fe20000000800 */
[----:B------:R-:W-:Y:S01]  /*3e70*/  @!PT LDS RZ, [RZ] ;  /* 0x00000000fffff984 */ /* 0x000fe20000000800 */
[----:B------:R2:W-:Y:S06]  /*3e80*/  MEMBAR.ALL.CTA ;  /* 0x0000000000007992 */ /* 0x0005ec0000008000 */
[----:B--2---:R-:W2:Y:S01]  /*3e90*/  FENCE.VIEW.ASYNC.S ;  /* 0x00000000000073c6 */ /* 0x004ea20000000000 */
[----:B------:R-:W-:Y:S04]  /*3ea0*/  PRMT R0, RZ, 0x654, R0 ;  /* 0x00000654ff007816 */ /* 0x000fe80000000000 */
[----:B--2---:R2:W-:Y:S01]  /*3eb0*/  SYNCS.ARRIVE.TRANS64.RED.A1T0 RZ, [R0+URZ], RZ ;  /* 0x000000ff00ff79a7 */ /* 0x0045e200081004ff */
[----:B---3--:R-:W-:Y:S11]  /*3ec0*/  LOP3.LUT P3, RZ, R22, 0x1, RZ, 0xc0, !PT ;  /* 0x0000000116ff7812 */ /* 0x008ff6000786c0ff */
[----:B------:R-:W-:Y:S02]  /*3ed0*/  @!UPT UIADD3 URZ, UPT, UPT, URZ, URZ, URZ ;  /* 0x000000fffffff290 */ /* 0x000fe4000fffe0ff */
[----:B------:R-:W-:Y:S02]  /*3ee0*/  @P3 MOV R11, R20 ;  /* 0x00000014000b3202 */ /* 0x000fe40000000f00 */
[----:B------:R-:W-:Y:S01]  /*3ef0*/  @P3 LOP3.LUT R10, R21, 0xffff, RZ, 0xc0, !PT ;  /* 0x0000ffff150a3812 */ /* 0x000fe200078ec0ff */
[----:B--2---:R-:W-:Y:S06]  /*3f00*/  @!P0 BRA `(.L_x_69) ;  /* 0x0000000000a48947 */ /* 0x004fec0003800000 */
[-C--:B-1----:R-:W-:Y:S01]  /*3f10*/  IMAD.HI.U32 R0, R19, R7.reuse, RZ ;  /* 0x0000000713007227 */ /* 0x082fe200078e00ff */
[----:B------:R-:W-:Y:S02]  /*3f20*/  ISETP.NE.AND P0, PT, R6, 0x1, PT ;  /* 0x000000010600780c */ /* 0x000fe40003f05270 */
[----:B------:R-:W-:Y:S01]  /*3f30*/  ISETP.NE.AND P2, PT, R40, 0x1, PT ;  /* 0x000000012800780c */ /* 0x000fe20003f45270 */
[----:B----4-:R-:W-:Y:S01]  /*3f40*/  IMAD.HI.U32 R9, R24, R16, RZ ;  /* 0x0000001018097227 */ /* 0x010fe200078e00ff */
[----:B------:R-:W-:Y:S02]  /*3f50*/  SHF.R.U32.HI R0, RZ, R18, R0 ;  /* 0x00000012ff007219 */ /* 0x000fe40000011600 */
[----:B------:R-:W-:Y:S01]  /*3f60*/  ISETP.NE.AND P4, PT, R3, 0x1, PT ;  /* 0x000000010300780c */ /* 0x000fe20003f85270 */
[----:B------:R-:W-:Y:S01]  /*3f70*/  IMAD.HI.U32 R13, R10, R7, RZ ;  /* 0x000000070a0d7227 */ /* 0x000fe200078e00ff */
[----:B------:R-:W-:Y:S02]  /*3f80*/  SHF.R.U32.HI R9, RZ, R17, R9 ;  /* 0x00000011ff097219 */ /* 0x000fe40000011609 */
[----:B------:R-:W-:Y:S01]  /*3f90*/  SEL R0, R19, R0, !P0 ;  /* 0x0000000013007207 */ /* 0x000fe20004000000 */
[----:B------:R-:W-:Y:S01]  /*3fa0*/  IMAD.HI.U32 R12, R11, R16, RZ ;  /* 0x000000100b0c7227 */ /* 0x000fe200078e00ff */
[----:B------:R-:W-:Y:S03]  /*3fb0*/  SEL R9, R24, R9, !P4 ;  /* 0x0000000918097207 */ /* 0x000fe60006000000 */
[-C--:B------:R-:W-:Y:S01]  /*3fc0*/  IMAD.HI.U32 R8, R0, R4.reuse, RZ ;  /* 0x0000000400087227 */ /* 0x080fe200078e00ff */
[----:B------:R-:W-:Y:S03]  /*3fd0*/  SHF.R.U32.HI R12, RZ, R17, R12 ;  /* 0x00000011ff0c7219 */ /* 0x000fe6000001160c */
[----:B------:R-:W-:Y:S01]  /*3fe0*/  IMAD.HI.U32 R2, R9, R4, RZ ;  /* 0x0000000409027227 */ /* 0x000fe200078e00ff */
[-C--:B------:R-:W-:Y:S02]  /*3ff0*/  @P2 SHF.R.U32.HI R0, RZ, R5.reuse, R8 ;  /* 0x00000005ff002219 */ /* 0x080fe40000011608 */
[----:B------:R-:W-:Y:S02]  /*4000*/  SHF.R.U32.HI R8, RZ, R18, R13 ;  /* 0x00000012ff087219 */ /* 0x000fe4000001160d */
[----:B------:R-:W-:Y:S01]  /*4010*/  @P2 SHF.R.U32.HI R9, RZ, R5, R2 ;  /* 0x00000005ff092219 */ /* 0x000fe20000011602 */
[----:B------:R-:W-:Y:S01]  /*4020*/  IMAD R0, R40, R0, RZ ;  /* 0x0000000028007224 */ /* 0x000fe200078e02ff */
[----:B------:R-:W-:Y:S02]  /*4030*/  SEL R8, R10, R8, !P0 ;  /* 0x000000080a087207 */ /* 0x000fe40004000000 */
[----:B------:R-:W-:Y:S01]  /*4040*/  SEL R2, R11, R12, !P4 ;  /* 0x0000000c0b027207 */ /* 0x000fe20006000000 */
[----:B------:R-:W-:Y:S01]  /*4050*/  IMAD R12, R40, R9, RZ ;  /* 0x00000009280c7224 */ /* 0x000fe200078e02ff */
[C---:B------:R-:W-:Y:S01]  /*4060*/  ISETP.GE.AND P0, PT, R8.reuse, R0, PT ;  /* 0x000000000800720c */ /* 0x040fe20003f06270 */
[----:B------:R-:W-:Y:S03]  /*4070*/  IMAD.HI.U32 R0, R8, R4, RZ ;  /* 0x0000000408007227 */ /* 0x000fe600078e00ff */
[----:B------:R-:W-:Y:S02]  /*4080*/  ISETP.GE.OR P0, PT, R2, R12, P0 ;  /* 0x0000000c0200720c */ /* 0x000fe40000706670 */
[-C--:B------:R-:W-:Y:S04]  /*4090*/  SHF.R.U32.HI R0, RZ, R5.reuse, R0 ;  /* 0x00000005ff007219 */ /* 0x080fe80000011600 */
[----:B------:R-:W-:Y:S05]  /*40a0*/  SEL R13, R8, R0, !P2 ;  /* 0x00000000080d7207 */ /* 0x000fea0005000000 */
[----:B------:R-:W-:Y:S02]  /*40b0*/  IMAD.MOV R12, RZ, RZ, -R13 ;  /* 0x000000ffff0c7224 */ /* 0x000fe400078e0a0d */
[----:B------:R-:W-:Y:S04]  /*40c0*/  @!P0 IMAD.HI.U32 R0, R2, R4, RZ ;  /* 0x0000000402008227 */ /* 0x000fe800078e00ff */
[----:B------:R-:W-:Y:S01]  /*40d0*/  IMAD R12, R40, R12, R8 ;  /* 0x0000000c280c7224 */ /* 0x000fe200078e0208 */
[----:B------:R-:W-:Y:S04]  /*40e0*/  @!P0 SHF.R.U32.HI R0, RZ, R5, R0 ;  /* 0x00000005ff008219 */ /* 0x000fe80000011600 */
[----:B------:R-:W-:Y:S04]  /*40f0*/  @!P0 SEL R0, R2, R0, !P2 ;  /* 0x0000000002008207 */ /* 0x000fe80005000000 */
[----:B------:R-:W-:Y:S01]  /*4100*/  @!P0 IADD3 R13, PT, PT, R13, -R0, RZ ;  /* 0x800000000d0d8210 */ /* 0x000fe20007ffe0ff */
[----:B------:R-:W-:Y:S01]  /*4110*/  @!P0 IMAD R0, R9, R12, R0 ;  /* 0x0000000c09008224 */ /* 0x000fe200078e0200 */
[----:B------:R-:W-:Y:S01]  /*4120*/  IADD3 R9, PT, PT, -R8, RZ, RZ ;  /* 0x000000ff08097210 */ /* 0x000fe20007ffe1ff */
[--C-:B------:R-:W-:Y:S02]  /*4130*/  IMAD.MOV R12, RZ, RZ, -R2.reuse ;  /* 0x000000ffff0c7224 */ /* 0x100fe400078e0a02 */
[----:B------:R-:W-:Y:S02]  /*4140*/  @!P0 IMAD R8, R13, R40, R2 ;  /* 0x000000280d088224 */ /* 0x000fe400078e0202 */
[----:B------:R-:W-:Y:S02]  /*4150*/  @!P0 IMAD.MOV.U32 R2, RZ, RZ, R0 ;  /* 0x000000ffff028224 */ /* 0x000fe400078e0000 */
[----:B------:R-:W-:Y:S02]  /*4160*/  IMAD R11, R3, R12, R11 ;  /* 0x0000000c030b7224 */ /* 0x000fe400078e020b */
[----:B------:R-:W-:Y:S02]  /*4170*/  IMAD R10, R6, R9, R10 ;  /* 0x00000009060a7224 */ /* 0x000fe400078e020a */
[----:B------:R-:W-:Y:S02]  /*4180*/  IMAD R11, R2, R3, R11 ;  /* 0x00000003020b7224 */ /* 0x000fe400078e020b */
[----:B------:R-:W-:Y:S02]  /*4190*/  IMAD R10, R8, R6, R10 ;  /* 0x00000006080a7224 */ /* 0x000fe400078e020a */
.L_x_69:
[----:B------:R-:W-:Y:S05]  /*41a0*/  BRA.U UP1, `(.L_x_70) ;  /* 0x0000000101107547 */ /* 0x000fea000b800000 */
[----:B------:R-:W-:Y:S04]  /*41b0*/  MOV R2, UR6 ;  /* 0x0000000600027c02 */ /* 0x000fe80008000f00 */
[----:B------:R-:W-:Y:S04]  /*41c0*/  SHF.L.U32 R2, R2, 0x1f, RZ ;  /* 0x0000001f02027819 */ /* 0x000fe800000006ff */
[----:B------:R-:W2:Y:S02]  /*41d0*/  SYNCS.PHASECHK.TRANS64.TRYWAIT P0, [UR7+0x88], R2 ;  /* 0x00008802ff0075a7 */ /* 0x000ea40008001107 */
[----:B--2---:R-:W-:Y:S05]  /*41e0*/  @!P0 BRA `(.L_x_71) ;  /* 0x0000005400588947 */ /* 0x004fea0003800000 */
.L_x_70:
[----:B------:R-:W-:Y:S02]  /*41f0*/  R2UR UR35, R15 ;  /* 0x000000000f2372ca */ /* 0x000fe400000e0000 */
[----:B------:R-:W-:Y:S02]  /*4200*/  R2UR UR34, R14 ;  /* 0x000000000e2272ca */ /* 0x000fe400000e0000 */
[----:B------:R-:W-:Y:S02]  /*4210*/  ISETP.NE.U32.AND P2, PT, RZ, UR4, PT ;  /* 0x00000004ff007c0c */ /* 0x000fe4000bf45070 */
[----:B------:R-:W-:Y:S02]  /*4220*/  SHF.L.U32 R14, R29, 0x1f, RZ ;  /* 0x0000001f1d0e7819 */ /* 0x000fe400000006ff */
[----:B------:R-:W-:Y:S05]  /*4230*/  ISETP.NE.AND.EX P2, PT, RZ, UR5, PT, P2 ;  /* 0x00000005ff007c0c */ /* 0x000fea000bf45320 */
[----:B------:R-:W-:Y:S02]  /*4240*/  USHF.L.U32 UR35, UR35, 0x6, URZ ;  /* 0x0000000623237899 */ /* 0x000fe400080006ff */
[----:B------:R-:W-:Y:S01]  /*4250*/  USHF.L.U32 UR34, UR34, 0x8, URZ ;  /* 0x0000000822227899 */ /* 0x000fe200080006ff */
[----:B------:R-:W-:Y:S11]  /*4260*/  BRA.U !UP3, `(.L_x_72) ;  /* 0x000000010b347547 */ /* 0x000ff6000b800000 */
[----:B------:R-:W-:Y:S01]  /*4270*/  UPLOP3.LUT UP0, UPT, UPT, UPT, UP2, 0x80, 0x8 ;  /* 0x000000000008789c */ /* 0x000fe20003f0f020 */
[----:B--2---:R-:W-:Y:S02]  /*4280*/  HFMA2 R0, -RZ, RZ, 0, 5.9604644775390625e-08 ;  /* 0x00000001ff007431 */ /* 0x004fe400000001ff */
[----:B------:R-:W-:Y:S03]  /*4290*/  IMAD.MOV.U32 R88, RZ, RZ, 0x1 ;  /* 0x00000001ff587424 */ /* 0x000fe600078e00ff */
[----:B------:R-:W-:Y:S05]  /*42a0*/  PLOP3.LUT P0, PT, PT, PT, UP0, 0x80, 0x8 ;  /* 0x000000000008781c */ /* 0x000fea0003f0f008 */
[----:B------:R-:W2:Y:S01]  /*42b0*/  @UP0 LDCU.64 UR10, c[0x0][0x888] ;  /* 0x00011100ff0a07ac */ /* 0x000ea20008000a00 */
[----:B------:R-:W-:Y:S07]  /*42c0*/  @UP0 UIMAD UR8, UR44, UR4, URZ ;  /* 0x000000042c0802a4 */ /* 0x000fee000f8e02ff */
[----:B------:R-:W-:Y:S01]  /*42d0*/  @!P0 PRMT R88, R0, 0x7610, R88 ;  /* 0x0000761000588816 */ /* 0x000fe20000000058 */
[----:B--2---:R-:W-:Y:S03]  /*42e0*/  @UP0 UIMAD.WIDE UR10, UR8, 0x4, UR10 ;  /* 0x00000004080a08a5 */ /* 0x004fe6000f8e020a */
[----:B------:R-:W2:Y:S03]  /*42f0*/  @!UP0 LDCU UR8, c[0x0][0x880] ;  /* 0x00011000ff0887ac */ /* 0x000ea60008000800 */
[----:B------:R-:W-:Y:S01]  /*4300*/  IMAD.U32 R8, RZ, RZ, UR10 ;  /* 0x0000000aff087e24 */ /* 0x000fe2000f8e00ff */
[----:B------:R-:W-:Y:S05]  /*4310*/  MOV R9, UR11 ;  /* 0x0000000b00097c02 */ /* 0x000fea0008000f00 */
[----:B-----5:R3:W5:Y:S02]  /*4320*/  @P0 LDG.E R49, desc[UR48][R8.64] ;  /* 0x0000003008310981 */ /* 0x020764000c1e1900 */
[----:B--23--:R-:W-:Y:S07]  /*4330*/  @!P0 IMAD.U32 R49, RZ, RZ, UR8 ;  /* 0x00000008ff318e24 */ /* 0x00cfee000f8e00ff */
.L_x_72:
[----:B-----5:R-:W-:Y:S01]  /*4340*/  @!P2 FSETP.EQ.AND P0, PT, R49, RZ, PT ;  /* 0x000000ff3100a20b */ /* 0x020fe20003f02000 */
[----:B------:R-:W-:Y:S01]  /*4350*/  @!UPT UIADD3 URZ, UPT, UPT, URZ, URZ, URZ ;  /* 0x000000fffffff290 */ /* 0x000fe2000fffe0ff */
[----:B------:R-:W-:Y:S11]  /*4360*/  @!P2 BRA `(.L_x_73) ;  /* 0x000000000014a947 */ /* 0x000ff60003800000 */
[----:B------:R-:W-:Y:S02]  /*4370*/  LOP3.LUT P2, RZ, R88, 0xff, RZ, 0xc0, !PT ;  /* 0x000000ff58ff7812 */ /* 0x000fe4000784c0ff */
[----:B------:R-:W-:Y:S04]  /*4380*/  PLOP3.LUT P0, PT, PT, PT, UP0, 0x80, 0x8 ;  /* 0x000000000008781c */ /* 0x000fe80003f0f008 */
[----:B------:R-:W-:Y:S07]  /*4390*/  PLOP3.LUT P0, PT, P0, PT, PT, 0x8, 0x80 ;  /* 0x000000000080781c */ /* 0x000fee000070e170 */
[----:B------:R-:W-:Y:S11]  /*43a0*/  @P2 FSETP.EQ.AND P0, PT, R49, RZ, PT ;  /* 0x000000ff3100220b */ /* 0x000ff60003f02000 */
[----:B------:R-:W-:Y:S02]  /*43b0*/  @!UPT UIADD3 URZ, UPT, UPT, URZ, URZ, URZ ;  /* 0x000000fffffff290 */ /* 0x000fe4000fffe0ff */
.L_x_73:
[----:B------:R-:W3:Y:S01]  /*43c0*/  SYNCS.PHASECHK.TRANS64.TRYWAIT P2, [UR7+0x60], R14 ;  /* 0x0000600eff0075a7 */ /* 0x000ee20008041107 */
[----:B------:R-:W-:Y:S04]  /*43d0*/  ELECT P4, URZ, PT ;  /* 0x0000000000ff782f */ /* 0x000fe80003880000 */
[----:B------:R-:W-:Y:S11]  /*43e0*/  PLOP3.LUT P4, PT, P0, P4, PT, 0xf2, 0x2f ;  /* 0x00000000002f781c */ /* 0x000ff60000789e72 */
[----:B------:R-:W-:Y:S02]  /*43f0*/  @!UPT UIADD3 URZ, UPT, UPT, URZ, URZ, URZ ;  /* 0x000000fffffff290 */ /* 0x000fe4000fffe0ff */
[----:B-1----:R-:W-:Y:S05]  /*4400*/  @!P4 IADD3 R8, P0, PT, R30, 0x580, RZ ;  /* 0x000005801e08c810 */ /* 0x002fea0007f1e0ff */
[----:B--2---:R-:W-:Y:S01]  /*4410*/  @!P4 IMAD.X R2, RZ, RZ, R31, P0 ;  /* 0x000000ffff02c224 */ /* 0x004fe200000e061f */
[----:B---3--:R-:W-:Y:S07]  /*4420*/  @!P2 BRA `(.L_x_74) ;  /* 0x0000005000e0a947 */ /* 0x008fee0003800000 */
.L_x_161:
[----:B------:R-:W-:Y:S01]  /*4430*/  @!P4 R2UR UR8, R2 ;  /* 0x000000000208c2ca */ /* 0x000fe200000e0000 */
[----:B------:R-:W-:Y:S01]  /*4440*/  VOTEU.ALL UP1, P4 ;  /* 0x0000000000ff7886 */ /* 0x000fe20002020000 */
[----:B------:R-:W-:Y:S01]  /*4450*/  @!P4 R2UR UR9, R8 ;  /* 0x000000000809c2ca */ /* 0x000fe200000e0000 */
[----:B-1----:R-:W-:Y:S01]  /*4460*/  @!P4 IMAD.MOV.U32 R0, RZ, RZ, 0x2000 ;  /* 0x00002000ff00c424 */ /* 0x002fe200078e00ff */
[----:B------:R-:W-:Y:S01]  /*4470*/  UMOV UR10, 0x0 ;  /* 0x00000000000a7882 */ /* 0x000fe20000000000 */
[----:B------:R-:W-:Y:S01]  /*4480*/  UMOV UR11, 0x10000000 ;  /* 0x10000000000b7882 */ /* 0x000fe20000000000 */
[----:B------:R-:W-:Y:S01]  /*4490*/  @!UP1 UIADD3 UR32, UPT, UPT, UR7, 0x400, URZ ;  /* 0x0000040007209890 */ /* 0x000fe2000fffe0ff */
[----:B------:R-:W-:Y:S01]  /*44a0*/  VOTEU.ALL UP1, P4 ;  /* 0x0000000000ff7886 */ /* 0x000fe20002020000 */
[----:B------:R-:W-:Y:S05]  /*44b0*/  UMOV UR36, UR44 ;  /* 0x0000002c00247c82 */ /* 0x000fea0008000000 */
[----:B------:R-:W-:Y:S01]  /*44c0*/  IMAD.U32 R9, RZ, RZ, UR8 ;  /* 0x00000008ff097e24 */ /* 0x000fe2000f8e00ff */
[----:B------:R-:W-:Y:S01]  /*44d0*/  UPRMT UR8, UR37, 0x654, UR33 ;  /* 0x0000065425087896 */ /* 0x000fe20008000021 */
[----:B------:R-:W-:Y:S03]  /*44e0*/  IMAD.U32 R8, RZ, RZ, UR9 ;  /* 0x00000009ff087e24 */ /* 0x000fe6000f8e00ff */
[----:B------:R-:W-:Y:S02]  /*44f0*/  @!P4 R2UR UR15, R9 ;  /* 0x00000000090fc2ca */ /* 0x000fe400000e0000 */
[----:B------:R-:W-:Y:S02]  /*4500*/  @!P4 R2UR UR14, R8 ;  /* 0x00000000080ec2ca */ /* 0x000fe400000e0000 */
[----:B------:R-:W-:Y:S05]  /*4510*/  @!P4 IADD3 R8, P0, PT, R30, 0x580, RZ ;  /* 0x000005801e08c810 */ /* 0x000fea0007f1e0ff */
[----:B------:R-:W-:Y:S06]  /*4520*/  @!P4 IMAD.X R2, RZ, RZ, R31, P0 ;  /* 0x000000ffff02c224 */ /* 0x000fec00000e061f */
[----:B------:R1:W-:Y:S01]  /*4530*/  @!UP1 UTMALDG.3D [UR32], [UR14], desc[UR10] ;  /* 0x00000a200e0095b4 */ /* 0x0003e20008011000 */
[----:B------:R1:W-:Y:S01]  /*4540*/  @!P4 SYNCS.ARRIVE.TRANS64.RED.A0TR RZ, [UR7+0x40], R0 ;  /* 0x00004000ffffc9a7 */ /* 0x0003e20008300407 */
[----:B------:R-:W-:Y:S01]  /*4550*/  SYNCS.ARRIVE.TRANS64.RED.A1T0 RZ, [UR8], RZ ;  /* 0x000000ffffff79a7 */ /* 0x000fe20008100408 */
[----:B------:R-:W2:Y:S02]  /*4560*/  SYNCS.PHASECHK.TRANS64.TRYWAIT P2, [UR7+0x68], R14 ;  /* 0x0000680eff0075a7 */ /* 0x000ea40008041107 */
[----:B-12---:R-:W-:Y:S05]  /*4570*/  @!P2 BRA `(.L_x_75) ;  /* 0x0000005000a4a947 */ /* 0x006fea0003800000 */
.L_x_163:
[----:B------:R-:W-:Y:S01]  /*4580*/  @!P4 R2UR UR8, R2 ;  /* 0x000000000208c2ca */ /* 0x000fe200000e0000 */
[----:B------:R-:W-:Y:S01]  /*4590*/  VOTEU.ALL UP1, P4 ;  /* 0x0000000000ff7886 */ /* 0x000fe20002020000 */
[----:B------:R-:W-:Y:S01]  /*45a0*/  @!P4 R2UR UR9, R8 ;  /* 0x000000000809c2ca */ /* 0x000fe200000e0000 */
[----:B-1----:R-:W-:Y:S01]  /*45b0*/  @!P4 IMAD.MOV.U32 R0, RZ, RZ, 0x2000 ;  /* 0x00002000ff00c424 */ /* 0x002fe200078e00ff */
[----:B------:R-:W-:Y:S01]  /*45c0*/  UMOV UR10, 0x0 ;  /* 0x00000000000a7882 */ /* 0x000fe20000000000 */
[----:B------:R-:W-:Y:S01]  /*45d0*/  UMOV UR11, 0x10000000 ;  /* 0x10000000000b7882 */ /* 0x000fe20000000000 */
[----:B------:R-:W-:Y:S02]  /*45e0*/  @!UP1 UIADD3 UR26, UPT, UPT, UR34, 0x40, URZ ;  /* 0x00000040221a9890 */ /* 0x000fe4000fffe0ff */
[----:B------:R-:W-:Y:S01]  /*45f0*/  @!UP1 UIADD3 UR24, UPT, UPT, UR7, 0x2400, URZ ;  /* 0x0000240007189890 */ /* 0x000fe2000fffe0ff */
[----:B------:R-:W-:Y:S01]  /*4600*/  VOTEU.ALL UP1, P4 ;  /* 0x0000000000ff7886 */ /* 0x000fe20002020000 */
[----:B------:R-:W-:Y:S01]  /*4610*/  UMOV UR27, UR35 ;  /* 0x00000023001b7c82 */ /* 0x000fe20008000000 */
[----:B------:R-:W-:Y:S02]  /*4620*/  UMOV UR28, UR44 ;  /* 0x0000002c001c7c82 */ /* 0x000fe40008000000 */
        /* <DEDUP_REMOVED lines=12> */
.L_x_165:
[----:B------:R-:W2:Y:S01]  /*46f0*/  LDC.64 R12, c[0x0][0xb18] ;  /* 0x0002c600ff0c7b82 */ /* 0x000ea20000000a00 */
[----:B------:R-:W-:Y:S01]  /*4700*/  @!P4 R2UR UR8, R2 ;  /* 0x000000000208c2ca */ /* 0x000fe200000e0000 */
[----:B------:R-:W-:Y:S01]  /*4710*/  VOTEU.ALL UP1, P4 ;  /* 0x0000000000ff7886 */ /* 0x000fe20002020000 */
[----:B------:R-:W-:Y:S01]  /*4720*/  @!P4 R2UR UR9, R8 ;  /* 0x000000000809c2ca */ /* 0x000fe200000e0000 */
[----:B-1----:R-:W-:Y:S01]  /*4730*/  @!P4 IMAD.MOV.U32 R0, RZ, RZ, 0x2000 ;  /* 0x00002000ff00c424 */ /* 0x002fe200078e00ff */
[----:B------:R-:W-:Y:S03]  /*4740*/  UMOV UR10, 0x0 ;  /* 0x00000000000a7882 */ /* 0x000fe60000000000 */
[----:B------:R-:W1:Y:S01]  /*4750*/  @!P1 LDC R2, c[0x0][0xb0c] ;  /* 0x0002c300ff029b82 */ /* 0x000e620000000800 */
[----:B------:R-:W-:Y:S01]  /*4760*/  @!UP1 UIADD3 UR18, UPT, UPT, UR34, 0x80, URZ ;  /* 0x0000008022129890 */ /* 0x000fe2000fffe0ff */
[----:B------:R-:W-:Y:S01]  /*4770*/  @P3 SHF.R.U32.HI R26, RZ, 0x10, R21 ;  /* 0x00000010ff1a3819 */ /* 0x000fe20000011615 */
[----:B------:R-:W-:Y:S01]  /*4780*/  @!UP1 UIADD3 UR16, UPT, UPT, UR7, 0x4400, URZ ;  /* 0x0000440007109890 */ /* 0x000fe2000fffe0ff */
[----:B------:R-:W-:Y:S01]  /*4790*/  VIADD R28, R28, 0x1 ;  /* 0x000000011c1c7836 */ /* 0x000fe20000000000 */
[----:B------:R-:W-:Y:S01]  /*47a0*/  VOTEU.ALL UP1, P4 ;  /* 0x0000000000ff7886 */ /* 0x000fe20002020000 */
[----:B------:R-:W-:Y:S01]  /*47b0*/  UMOV UR11, 0x10000000 ;  /* 0x10000000000b7882 */ /* 0x000fe20000000000 */
[----:B------:R-:W-:Y:S01]  /*47c0*/  UMOV UR19, UR35 ;  /* 0x0000002300137c82 */ /* 0x000fe20008000000 */
[----:B------:R-:W-:Y:S01]  /*47d0*/  IMAD.U32 R9, RZ, RZ, UR8 ;  /* 0x00000008ff097e24 */ /* 0x000fe2000f8e00ff */
[----:B------:R-:W-:Y:S01]  /*47e0*/  UMOV UR20, UR44 ;  /* 0x0000002c00147c82 */ /* 0x000fe20008000000 */
[----:B------:R-:W-:Y:S01]  /*47f0*/  IMAD.U32 R8, RZ, RZ, UR9 ;  /* 0x00000009ff087e24 */ /* 0x000fe2000f8e00ff */
[----:B------:R-:W-:Y:S02]  /*4800*/  UPRMT UR8, UR37, 0x654, UR17 ;  /* 0x0000065425087896 */ /* 0x000fe40008000011 */
[----:B------:R-:W-:Y:S02]  /*4810*/  @!P4 R2UR UR15, R9 ;  /* 0x00000000090fc2ca */ /* 0x000fe400000e0000 */
[----:B------:R-:W-:Y:S02]  /*4820*/  @!P4 R2UR UR14, R8 ;  /* 0x00000000080ec2ca */ /* 0x000fe400000e0000 */
[----:B------:R-:W3:Y:S11]  /*4830*/  LDC.64 R8, c[0x0][0xb10] ;  /* 0x0002c400ff087b82 */ /* 0x000ef60000000a00 */
[----:B------:R1:W-:Y:S01]  /*4840*/  @!UP1 UTMALDG.3D [UR16], [UR14], desc[UR10] ;  /* 0x00000a100e0095b4 */ /* 0x0003e20008011000 */
[----:B------:R5:W-:Y:S01]  /*4850*/  @!P4 SYNCS.ARRIVE.TRANS64.RED.A0TR RZ, [UR7+0x50], R0 ;  /* 0x00005000ffffc9a7 */ /* 0x000be20008300407 */
[C---:B---3--:R-:W-:Y:S01]  /*4860*/  @!P1 IMAD.HI.U32 R8, R11.reuse, R8, RZ ;  /* 0x000000080b089227 */ /* 0x048fe200078e00ff */
[----:B--2---:R-:W-:Y:S02]  /*4870*/  @!P1 ISETP.NE.AND P0, PT, R12, 0x1, PT ;  /* 0x000000010c00980c */ /* 0x004fe40003f05270 */
[----:B-1----:R-:W-:Y:S01]  /*4880*/  @!P1 ISETP.NE.AND P2, PT, R2, 0x1, PT ;  /* 0x000000010200980c */ /* 0x002fe20003f45270 */
[----:B------:R-:W-:Y:S01]  /*4890*/  SYNCS.ARRIVE.TRANS64.RED.A1T0 RZ, [UR8], RZ ;  /* 0x000000ffffff79a7 */ /* 0x000fe20008100408 */
[C---:B------:R-:W-:Y:S01]  /*48a0*/  @!P1 IMAD.HI.U32 R13, R10.reuse, R13, RZ ;  /* 0x0000000d0a0d9227 */ /* 0x040fe200078e00ff */
[----:B------:R-:W-:Y:S04]  /*48b0*/  @!P1 SHF.R.U32.HI R8, RZ, R9, R8 ;  /* 0x00000009ff089219 */ /* 0x000fe80000011608 */
[----:B------:R-:W-:Y:S01]  /*48c0*/  @!P1 SEL R8, R11, R8, !P2 ;  /* 0x000000080b089207 */ /* 0x000fe20005000000 */
[----:B------:R-:W1:Y:S01]  /*48d0*/  SYNCS.PHASECHK.TRANS64.TRYWAIT P5, [UR7+0x78], R14 ;  /* 0x0000780eff0075a7 */ /* 0x000e6200080a1107 */
[----:B-----5:R-:W2:Y:S02]  /*48e0*/  @!P1 LDC R0, c[0x0][0xb20] ;  /* 0x0002c800ff009b82 */ /* 0x020ea40000000800 */
[----:B--2---:R-:W-:Y:S04]  /*48f0*/  @!P1 SHF.R.U32.HI R0, RZ, R0, R13 ;  /* 0x00000000ff009219 */ /* 0x004fe8000001160d */
[----:B------:R-:W-:Y:S05]  /*4900*/  @!P1 SEL R9, R10, R0, !P0 ;  /* 0x000000000a099207 */ /* 0x000fea0004000000 */
[----:B------:R-:W-:Y:S02]  /*4910*/  @!P1 IMAD.IADD R0, R9, 0x1, -R8 ;  /* 0x0000000109009824 */ /* 0x000fe400078e0a08 */
[----:B------:R-:W-:Y:S02]  /*4920*/  @!P1 IMAD.IADD R8, R8, 0x1, -R9 ;  /* 0x0000000108089824 */ /* 0x000fe400078e0a09 */
[----:B------:R-:W-:Y:S02]  /*4930*/  @!P1 IMAD R11, R0, R2, R11 ;  /* 0x00000002000b9224 */ /* 0x000fe400078e020b */
[----:B------:R-:W-:Y:S01]  /*4940*/  @!P1 IMAD R10, R8, R12, R10 ;  /* 0x0000000c080a9224 */ /* 0x000fe200078e020a */
[----:B-1----:R-:W-:Y:S06]  /*4950*/  @!P5 BRA `(.L_x_77) ;  /* 0x0000004c00dcd947 */ /* 0x002fec0003800000 */
.L_x_167:
[----:B------:R-:W-:Y:S01]  /*4960*/  @!P4 IADD3 R2, P0, PT, R30, 0x580, RZ ;  /* 0x000005801e02c810 */ /* 0x000fe20007f1e0ff */
[----:B------:R-:W-:Y:S01]  /*4970*/  VOTEU.ALL UP1, P4 ;  /* 0x0000000000ff7886 */ /* 0x000fe20002020000 */
[----:B------:R-:W-:Y:S01]  /*4980*/  UMOV UR18, 0x0 ;  /* 0x0000000000127882 */ /* 0x000fe20000000000 */
[----:B------:R-:W-:Y:S01]  /*4990*/  UMOV UR19, 0x10000000 ;  /* 0x1000000000137882 */ /* 0x000fe20000000000 */
[----:B------:R-:W-:Y:S01]  /*49a0*/  @!P4 R2UR UR9, R2 ;  /* 0x000000000209c2ca */ /* 0x000fe200000e0000 */
[----:B-1----:R-:W-:Y:S01]  /*49b0*/  @!P4 IMAD.X R0, RZ, RZ, R31, P0 ;  /* 0x000000ffff00c224 */ /* 0x002fe200000e061f */
[----:B------:R-:W-:Y:S01]  /*49c0*/  @!UP1 UIADD3 UR10, UPT, UPT, UR34, 0xc0, URZ ;  /* 0x000000c0220a9890 */ /* 0x000fe2000fffe0ff */
[----:B------:R-:W-:Y:S01]  /*49d0*/  ISETP.NE.AND P0, PT, R28, 0x2, PT ;  /* 0x000000021c00780c */ /* 0x000fe20003f05270 */
[----:B------:R-:W-:Y:S01]  /*49e0*/  UMOV UR11, UR35 ;  /* 0x00000023000b7c82 */ /* 0x000fe20008000000 */
[----:B------:R-:W-:Y:S01]  /*49f0*/  UMOV UR12, UR44 ;  /* 0x0000002c000c7c82 */ /* 0x000fe20008000000 */
[----:B------:R-:W-:Y:S01]  /*4a00*/  @!P4 R2UR UR8, R0 ;  /* 0x000000000008c2ca */ /* 0x000fe200000e0000 */
[----:B------:R-:W-:Y:S01]  /*4a10*/  IMAD.IADD R14, R10, 0x1, R86 ;  /* 0x000000010a0e7824 */ /* 0x000fe200078e0256 */
[----:B------:R-:W-:Y:S01]  /*4a20*/  @P3 R2UR UR44, R26 ;  /* 0x000000001a2c32ca */ /* 0x000fe200000e0000 */
[----:B------:R-:W-:Y:S01]  /*4a30*/  IMAD.IADD R15, R11, 0x1, R87 ;  /* 0x000000010b0f7824 */ /* 0x000fe200078e0257 */
[----:B------:R-:W-:Y:S02]  /*4a40*/  SEL R0, RZ, 0x1, P0 ;  /* 0x00000001ff007807 */ /* 0x000fe40000000000 */
[----:B------:R-:W-:Y:S01]  /*4a50*/  LOP3.LUT R29, R29, 0x1, RZ, 0x3c, !PT ;  /* 0x000000011d1d7812 */ /* 0x000fe200078e3cff */
[----:B------:R-:W-:Y:S01]  /*4a60*/  IMAD.U32 R8, RZ, RZ, UR9 ;  /* 0x00000009ff087e24 */ /* 0x000fe2000f8e00ff */
[----:B------:R-:W-:Y:S01]  /*4a70*/  @!UP1 UIADD3 UR9, UPT, UPT, UR7, 0x58, URZ ;  /* 0x0000005807099890 */ /* 0x000fe2000fffe0ff */
[----:B------:R-:W-:Y:S02]  /*4a80*/  LOP3.LUT R27, R27, R0, RZ, 0x3c, !PT ;  /* 0x000000001b1b7212 */ /* 0x000fe400078e3cff */
[----:B------:R-:W-:Y:S02]  /*4a90*/  SEL R28, R28, RZ, P0 ;  /* 0x000000ff1c1c7207 */ /* 0x000fe40000000000 */
[----:B------:R-:W-:Y:S01]  /*4aa0*/  IMAD.U32 R9, RZ, RZ, UR8 ;  /* 0x00000008ff097e24 */ /* 0x000fe2000f8e00ff */
[----:B------:R-:W-:Y:S01]  /*4ab0*/  @!P4 R2UR UR14, R8 ;  /* 0x00000000080ec2ca */ /* 0x000fe200000e0000 */
[----:B------:R-:W-:Y:S01]  /*4ac0*/  @!UP1 UIADD3 UR8, UPT, UPT, UR7, 0x6400, URZ ;  /* 0x0000640007089890 */ /* 0x000fe2000fffe0ff */
[----:B------:R-:W-:Y:S02]  /*4ad0*/  VOTEU.ALL UP1, P4 ;  /* 0x0000000000ff7886 */ /* 0x000fe40002020000 */
[----:B------:R-:W-:Y:S11]  /*4ae0*/  @!P4 R2UR UR15, R9 ;  /* 0x00000000090fc2ca */ /* 0x000ff600000e0000 */
[----:B------:R-:W-:Y:S02]  /*4af0*/  @!UPT UIADD3 URZ, UPT, UPT, URZ, URZ, URZ ;  /* 0x000000fffffff290 */ /* 0x000fe4000fffe0ff */
[----:B------:R2:W-:Y:S01]  /*4b00*/  @!UP1 UTMALDG.3D [UR8], [UR14], desc[UR18] ;  /* 0x000012080e0095b4 */ /* 0x0005e20008011000 */
[----:B------:R2:W-:Y:S01]  /*4b10*/  @!P4 SYNCS.ARRIVE.TRANS64.RED.A0TR RZ, [UR7+0x58], R25 ;  /* 0x00005819ffffc9a7 */ /* 0x0005e20008300407 */
[----:B------:R-:W-:Y:S01]  /*4b20*/  UPLOP3.LUT UP1, UPT, UPT, UPT, UPT, 0x80, 0x8 ;  /* 0x000000000008789c */ /* 0x000fe20003f2f070 */
[----:B------:R-:W-:Y:S01]  /*4b30*/  SYNCS.ARRIVE.TRANS64.RED.A1T0 RZ, [UR13], RZ ;  /* 0x000000ffffff79a7 */ /* 0x000fe2000810040d */
[----:B------:R-:W-:Y:S09]  /*4b40*/  @P3 BRA `(.L_x_78) ;  /* 0xfffffff0009c3947 */ /* 0x000ff2000383ffff */
[----:B------:R-:W-:-:S04]  /*4b50*/  SHF.L.U32 R2, R29, 0x1f, RZ ;  /* 0x0000001f1d027819 */ /* 0x000fc800000006ff */
[----:B------:R-:W1:Y:S02]  /*4b60*/  SYNCS.PHASECHK.TRANS64.TRYWAIT P0, [UR7+0x60], R2 ;  /* 0x00006002ff0075a7 */ /* 0x000e640008001107 */
[----:B-1----:R-:W-:Y:S05]  /*4b70*/  @!P0 BRA `(.L_x_79) ;  /* 0x0000004c006c8947 */ /* 0x002fea0003800000 */
.L_x_169:
[----:B------:R-:W3:Y:S02]  /*4b80*/  SYNCS.PHASECHK.TRANS64.TRYWAIT P0, [UR7+0x68], R2 ;  /* 0x00006802ff0075a7 */ /* 0x000ee40008001107 */
[----:B---3--:R-:W-:Y:S05]  /*4b90*/  @!P0 BRA `(.L_x_80) ;  /* 0x0000004c007c8947 */ /* 0x008fea0003800000 */
.L_x_171:
[----:B------:R-:W3:Y:S02]  /*4ba0*/  SYNCS.PHASECHK.TRANS64.TRYWAIT P0, [UR7+0x70], R2 ;  /* 0x00007002ff0075a7 */ /* 0x000ee40008001107 */
[----:B---3--:R-:W-:Y:S05]  /*4bb0*/  @!P0 BRA `(.L_x_81) ;  /* 0x0000004c008c8947 */ /* 0x008fea0003800000 */
.L_x_173:
[----:B-1----:R-:W-:-:S07]  /*4bc0*/  MOV R0, UR7 ;  /* 0x0000000700007c02 */ /* 0x002fce0008000f00 */
.L_x_82:
[----:B-1----:R-:W-:-:S04]  /*4bd0*/  SHF.L.U32 R2, R29, 0x1f, RZ ;  /* 0x0000001f1d027819 */ /* 0x002fc800000006ff */
[----:B------:R1:W3:Y:S03]  /*4be0*/  SYNCS.PHASECHK.TRANS64.TRYWAIT P0, [R0+URZ+0x78], R2 ;  /* 0x00007802000075a7 */ /* 0x0002e600080011ff */
[----:B---3--:R-:W-:Y:S05]  /*4bf0*/  @!P0 NANOSLEEP.SYNCS 0x989680 ;  /* 0x009896800000895d */ /* 0x008fea0003900000 */
[----:B------:R-:W3:Y:S02]  /*4c00*/  @!P0 SYNCS.PHASECHK.TRANS64 P0, [R0+URZ+0x78], R2 ;  /* 0x00007802000085a7 */ /* 0x000ee400080010ff */
[----:B--23--:R-:W-:Y:S05]  /*4c10*/  @P0 EXIT ;  /* 0x000000000000094d */ /* 0x00cfea0003800000 */
[----:B------:R-:W-:Y:S05]  /*4c20*/  BRA `(.L_x_82) ;  /* 0xfffffffc00e87947 */ /* 0x000fea000383ffff */
.L_x_67:
[----:B------:R-:W-:-:S06]  /*4c30*/  UISETP.GE.AND UP1, UPT, UR8, 0x4, UPT ;  /* 0x000000040800788c */ /* 0x000fcc000bf26270 */
[----:B------:R-:W-:-:S13]  /*4c40*/  PLOP3.LUT P0, PT, PT, PT, UP1, 0x80, 0x8 ;  /* 0x000000000008781c */ /* 0x000fda0003f0f018 */
[----:B------:R-:W-:Y:S05]  /*4c50*/  @!P0 EXIT ;  /* 0x000000000000894d */ /* 0x000fea0003800000 */
[----:B------:R-:W-:Y:S01]  /*4c60*/  BAR.SYNC.DEFER_BLOCKING 0x6, 0xa0 ;  /* 0x0182800000007b1d */ /* 0x000fe20000010000 */
[C---:B------:R-:W-:Y:S01]  /*4c70*/  IMAD.SHL.U32 R4, R101.reuse, 0x40, RZ ;  /* 0x0000004065047824 */ /* 0x040fe200078e00ff */
[----:B------:R-:W-:Y:S01]  /*4c80*/  SHF.R.U32.HI R3, RZ, 0x1, R101 ;  /* 0x00000001ff037819 */ /* 0x000fe20000011665 */
[C---:B------:R-:W-:Y:S01]  /*4c90*/  IMAD.U32 R46, R101.reuse, 0x10000, RZ ;  /* 0x00010000652e7824 */ /* 0x040fe200078e00ff */
[C---:B------:R-:W-:Y:S01]  /*4ca0*/  R2P PR, R101.reuse, 0x6 ;  /* 0x0000000665007804 */ /* 0x040fe20000000000 */
[C---:B------:R-:W-:Y:S01]  /*4cb0*/  IMAD.SHL.U32 R2, R101.reuse, 0x20, RZ ;  /* 0x0000002065027824 */ /* 0x040fe200078e00ff */
[----:B------:R-:W-:Y:S02]  /*4cc0*/  UMOV UR36, 0x400 ;  /* 0x0000040000247882 */ /* 0x000fe40000000000 */
[----:B------:R-:W1:Y:S01]  /*4cd0*/  LDC R91, c[0x0][0x370] ;  /* 0x0000dc00ff5b7b82 */ /* 0x000e620000000800 */
[----:B------:R-:W-:Y:S01]  /*4ce0*/  ULEA UR36, UR37, UR36, 0x18 ;  /* 0x0000002425247291 */ /* 0x000fe2000f8ec0ff */
[C---:B------:R-:W-:Y:S01]  /*4cf0*/  LOP3.LUT R5, R4.reuse, 0x1c0, RZ, 0xc0, !PT ;  /* 0x000001c004057812 */ /* 0x040fe200078ec0ff */
[----:B------:R-:W-:Y:S01]  /*4d00*/  IMAD.SHL.U32 R92, R101, 0x8, RZ ;  /* 0x00000008655c7824 */ /* 0x000fe200078e00ff */
[----:B------:R-:W-:Y:S01]  /*4d10*/  LOP3.LUT R4, R4, 0x200, RZ, 0xc0, !PT ;  /* 0x0000020004047812 */ /* 0x000fe200078ec0ff */
[----:B------:R-:W-:Y:S01]  /*4d20*/  IMAD.MOV.U32 R99, RZ, RZ, 0x20 ;  /* 0x00000020ff637424 */ /* 0x000fe200078e00ff */
[----:B------:R-:W-:Y:S01]  /*4d30*/  LOP3.LUT R3, R5, 0x8, R3, 0xf8, !PT ;  /* 0x0000000805037812 */ /* 0x000fe200078ef803 */
[----:B------:R-:W-:Y:S01]  /*4d40*/  UIADD3 UR4, UPT, UPT, UR36, 0x400, URZ ;  /* 0x0000040024047890 */ /* 0x000fe2000fffe0ff */
[----:B------:R-:W2:Y:S01]  /*4d50*/  LDC R42, c[0x0][0xb0c] ;  /* 0x0002c300ff2a7b82 */ /* 0x000ea20000000800 */
[----:B------:R-:W-:Y:S01]  /*4d60*/  LOP3.LUT R46, R46, 0x600000, RZ, 0xc0, !PT ;  /* 0x006000002e2e7812 */ /* 0x000fe200078ec0ff */
[----:B------:R-:W-:Y:S01]  /*4d70*/  IMAD.MOV.U32 R98, RZ, RZ, 0x1 ;  /* 0x00000001ff627424 */ /* 0x000fe200078e00ff */
[----:B------:R-:W-:Y:S01]  /*4d80*/  LOP3.LUT R2, R4, 0xc00, R2, 0xf8, !PT ;  /* 0x00000c0004027812 */ /* 0x000fe200078ef802 */
[----:B------:R-:W-:Y:S01]  /*4d90*/  IMAD.MOV.U32 R45, RZ, RZ, RZ ;  /* 0x000000ffff2d7224 */ /* 0x000fe200078e00ff */
[----:B------:R-:W-:-:S02]  /*4da0*/  LOP3.LUT R92, R3, 0x38, R92, 0x78, !PT ;  /* 0x00000038035c7812 */ /* 0x000fc400078e785c */
[----:B------:R-:W-:Y:S02]  /*4db0*/  CS2R R96, SRZ ;  /* 0x0000000000607805 */ /* 0x000fe4000001ff00 */
[----:B------:R-:W-:Y:S01]  /*4dc0*/  SEL R100, R99, 0xffffffe0, !P2 ;  /* 0xffffffe063647807 */ /* 0x000fe20005000000 */
[----:B------:R-:W4:Y:S01]  /*4dd0*/  LDC R89, c[0x0][0xb20] ;  /* 0x0002c800ff597b82 */ /* 0x000f220000000800 */
[----:B------:R-:W3:Y:S01]  /*4de0*/  LDS R0, [UR36+0x140] ;  /* 0x00014024ff007984 */ /* 0x000ee20008000800 */
[----:B------:R-:W-:Y:S01]  /*4df0*/  LOP3.LUT R92, R2, R92, RZ, 0xfc, !PT ;  /* 0x0000005c025c7212 */ /* 0x000fe200078efcff */
[----:B------:R-:W-:Y:S01]  /*4e00*/  IMAD.MOV.U32 R104, RZ, RZ, RZ ;  /* 0x000000ffff687224 */ /* 0x000fe200078e00ff */
[----:B------:R-:W-:Y:S01]  /*4e10*/  LOP3.LUT R101, R101, 0x60, RZ, 0xc0, !PT ;  /* 0x0000006065657812 */ /* 0x000fe200078ec0ff */
[----:B------:R-:W-:Y:S01]  /*4e20*/  IMAD.U32 R94, RZ, RZ, UR4 ;  /* 0x00000004ff5e7e24 */ /* 0x000fe2000f8e00ff */
[----:B------:R-:W-:Y:S01]  /*4e30*/  SEL R99, R99, 0xffffffe0, !P1 ;  /* 0xffffffe063637807 */ /* 0x000fe20004800000 */
[----:B------:R-:W1:Y:S01]  /*4e40*/  LDCU.64 UR52, c[0x0][0x348] ;  /* 0x00006900ff3477ac */ /* 0x000e620008000a00 */
[----:B------:R-:W1:Y:S01]  /*4e50*/  LDC R41, c[0x0][0xb30] ;  /* 0x0002cc00ff297b82 */ /* 0x000e620000000800 */
[----:B------:R-:W1:Y:S01]  /*4e60*/  LDCU.64 UR38, c[0x0][0x888] ;  /* 0x00011100ff2677ac */ /* 0x000e620008000a00 */
[----:B------:R-:W1:Y:S06]  /*4e70*/  LDCU.64 UR46, c[0x0][0x890] ;  /* 0x00011200ff2e77ac */ /* 0x000e6c0008000a00 */
[----:B------:R-:W1:Y:S01]  /*4e80*/  LDC.64 R84, c[0x0][0xb10] ;  /* 0x0002c400ff547b82 */ /* 0x000e620000000a00 */
[----:B------:R-:W-:Y:S01]  /*4e90*/  UMOV UR45, URZ ;  /* 0x000000ff002d7c82 */ /* 0x000fe20008000000 */
[----:B------:R-:W-:-:S06]  /*4ea0*/  UMOV UR51, URZ ;  /* 0x000000ff00337c82 */ /* 0x000fcc0008000000 */
[----:B------:R-:W1:Y:S08]  /*4eb0*/  LDC.64 R38, c[0x0][0xb18] ;  /* 0x0002c600ff267b82 */ /* 0x000e700000000a00 */
[----:B------:R-:W1:Y:S08]  /*4ec0*/  LDC.64 R36, c[0x0][0xb28] ;  /* 0x0002ca00ff247b82 */ /* 0x000e700000000a00 */
[----:B------:R-:W1:Y:S01]  /*4ed0*/  LDC.64 R82, c[0x0][0x8b0] ;  /* 0x00022c00ff527b82 */ /* 0x000e620000000a00 */
[----:B---3--:R-:W-:-:S07]  /*4ee0*/  IMAD.IADD R46, R0, 0x1, R46 ;  /* 0x00000001002e7824 */ /* 0x008fce00078e022e */
[----:B------:R-:W3:Y:S08]  /*4ef0*/  LDC.64 R80, c[0x0][0x8a8] ;  /* 0x00022a00ff507b82 */ /* 0x000ef00000000a00 */
[----:B--2-4-:R-:W1:Y:S02]  /*4f00*/  LDC R90, c[0x0][0x374] ;  /* 0x0000dd00ff5a7b82 */ /* 0x014e640000000800 */
.L_x_126:
[----:B------:R-:W-:Y:S02]  /*4f10*/  LEA R0, R104, UR36, 0x3 ;  /* 0x0000002468007c11 */ /* 0x000fe4000f8e18ff */
[----:B------:R-:W-:Y:S02]  /*4f20*/  SHF.L.U32 R2, R96, 0x1f, RZ ;  /* 0x0000001f60027819 */ /* 0x000fe400000006ff */
[----:B-1----:R-:W-:Y:S02]  /*4f30*/  LEA R16, R104, UR36, 0x4 ;  /* 0x0000002468107c11 */ /* 0x002fe4000f8e20ff */
[----:B------:R-:W2:Y:S02]  /*4f40*/  SYNCS.PHASECHK.TRANS64.TRYWAIT P0, [R0+URZ+0x90], R2 ;  /* 0x00009002000075a7 */ /* 0x000ea400080011ff */
[----:B--2---:R-:W-:Y:S05]  /*4f50*/  @!P0 BRA `(.L_x_83) ;  /* 0x0000004800bc8947 */ /* 0x004fea0003800000 */
.L_x_174:
[----:B------:R-:W4:Y:S01]  /*4f60*/  LDC.64 R10, c[0x0][0xb10] ;  /* 0x0002c400ff0a7b82 */ /* 0x000f220000000a00 */
[----:B------:R-:W3:Y:S01]  /*4f70*/  LDS.128 R16, [R16+0x120] ;  /* 0x0001200010107984 */ /* 0x000ee20000000c00 */
[----:B-1----:R-:W-:Y:S01]  /*4f80*/  ISETP.NE.AND P1, PT, R41, 0x1, PT ;  /* 0x000000012900780c */ /* 0x002fe20003f25270 */
[----:B--2---:R-:W-:Y:S01]  /*4f90*/  VIADD R0, R0, 0xa0 ;  /* 0x000000a000007836 */ /* 0x004fe20000000000 */
[----:B------:R-:W-:Y:S04]  /*4fa0*/  ISETP.GE.AND P0, PT, R40, 0x1, PT ;  /* 0x000000012800780c */ /* 0x000fe80003f06270 */
[----:B------:R-:W1:Y:S01]  /*4fb0*/  LDC.64 R8, c[0x0][0xb18] ;  /* 0x0002c600ff087b82 */ /* 0x000e620000000a00 */
[----:B------:R-:W-:Y:S01]  /*4fc0*/  PRMT R0, RZ, 0x654, R0 ;  /* 0x00000654ff007816 */ /* 0x000fe20000000000 */
[----:B------:R-:W-:Y:S01]  /*4fd0*/  @!PT LDS RZ, [RZ] ;  /* 0x00000000fffff984 */ /* 0x000fe20000000800 */
[----:B------:R-:W-:Y:S01]  /*4fe0*/  @!PT LDS RZ, [RZ] ;  /* 0x00000000fffff984 */ /* 0x000fe20000000800 */
[----:B------:R-:W-:Y:S01]  /*4ff0*/  @!PT LDS RZ, [RZ] ;  /* 0x00000000fffff984 */ /* 0x000fe20000000800 */
[----:B------:R-:W-:Y:S01]  /*5000*/  @!PT LDS RZ, [RZ] ;  /* 0x00000000fffff984 */ /* 0x000fe20000000800 */
[----:B------:R2:W-:Y:S06]  /*5010*/  MEMBAR.ALL.CTA ;  /* 0x0000000000007992 */ /* 0x0005ec0000008000 */
[----:B--2---:R-:W2:Y:S01]  /*5020*/  FENCE.VIEW.ASYNC.S ;  /* 0x00000000000073c6 */ /* 0x004ea20000000000 */
[----:B------:R-:W1:Y:S08]  /*5030*/  @!P1 LDC R12, c[0x0][0xb20] ;  /* 0x0002c800ff0c9b82 */ /* 0x000e700000000800 */
[----:B------:R-:W1:Y:S01]  /*5040*/  @!P1 LDC R7, c[0x0][0xb0c] ;  /* 0x0002c300ff079b82 */ /* 0x000e620000000800 */
[----:B--2---:R2:W-:Y:S01]  /*5050*/  SYNCS.ARRIVE.TRANS64.RED.A1T0 RZ, [R0+URZ], RZ ;  /* 0x000000ff00ff79a7 */ /* 0x0045e200081004ff */
[----:B---3--:R-:W-:Y:S04]  /*5060*/  LOP3.LUT P4, RZ, R18, 0x1, RZ, 0xc0, !PT ;  /* 0x0000000112ff7812 */ /* 0x008fe8000788c0ff */
[----:B------:R-:W-:Y:S09]  /*5070*/  P2R R102, PR, RZ, 0x10 ;  /* 0x00000010ff667803 */ /* 0x000ff20000000000 */
[----:B------:R-:W-:Y:S02]  /*5080*/  @P4 MOV R44, R16 ;  /* 0x00000010002c4202 */ /* 0x000fe40000000f00 */
[----:B------:R-:W-:Y:S01]  /*5090*/  @P4 LOP3.LUT R43, R17, 0xffff, RZ, 0xc0, !PT ;  /* 0x0000ffff112b4812 */ /* 0x000fe200078ec0ff */
[----:B--2-4-:R-:W-:Y:S06]  /*50a0*/  @!P0 BRA `(.L_x_84) ;  /* 0x0000000000a48947 */ /* 0x014fec0003800000 */
[----:B------:R-:W-:Y:S01]  /*50b0*/  IMAD.HI.U32 R0, R90, R39, RZ ;  /* 0x000000275a007227 */ /* 0x000fe200078e00ff */
[----:B------:R-:W-:Y:S02]  /*50c0*/  ISETP.NE.AND P0, PT, R38, 0x1, PT ;  /* 0x000000012600780c */ /* 0x000fe40003f05270 */
[----:B------:R-:W-:Y:S01]  /*50d0*/  ISETP.NE.AND P2, PT, R40, 0x1, PT ;  /* 0x000000012800780c */ /* 0x000fe20003f45270 */
[----:B------:R-:W-:Y:S01]  /*50e0*/  IMAD.HI.U32 R4, R91, R84, RZ ;  /* 0x000000545b047227 */ /* 0x000fe200078e00ff */
[----:B------:R-:W-:Y:S02]  /*50f0*/  SHF.R.U32.HI R0, RZ, R89, R0 ;  /* 0x00000059ff007219 */ /* 0x000fe40000011600 */
[----:B------:R-:W-:Y:S01]  /*5100*/  ISETP.NE.AND P3, PT, R42, 0x1, PT ;  /* 0x000000012a00780c */ /* 0x000fe20003f65270 */
[----:B------:R-:W-:Y:S01]  /*5110*/  IMAD.HI.U32 R6, R43, R39, RZ ;  /* 0x000000272b067227 */ /* 0x000fe200078e00ff */
[-C--:B------:R-:W-:Y:S02]  /*5120*/  SHF.R.U32.HI R4, RZ, R85.reuse, R4 ;  /* 0x00000055ff047219 */ /* 0x080fe40000011604 */
[----:B------:R-:W-:Y:S01]  /*5130*/  SEL R0, R90, R0, !P0 ;  /* 0x000000005a007207 */ /* 0x000fe20004000000 */
[----:B------:R-:W-:Y:S01]  /*5140*/  IMAD.HI.U32 R5, R44, R84, RZ ;  /* 0x000000542c057227 */ /* 0x000fe200078e00ff */
[----:B------:R-:W-:Y:S03]  /*5150*/  SEL R4, R91, R4, !P3 ;  /* 0x000000045b047207 */ /* 0x000fe60005800000 */
[-C--:B------:R-:W-:Y:S01]  /*5160*/  IMAD.HI.U32 R3, R0, R36.reuse, RZ ;  /* 0x0000002400037227 */ /* 0x080fe200078e00ff */
[----:B------:R-:W-:Y:S03]  /*5170*/  SHF.R.U32.HI R5, RZ, R85, R5 ;  /* 0x00000055ff057219 */ /* 0x000fe60000011605 */
[----:B------:R-:W-:Y:S01]  /*5180*/  IMAD.HI.U32 R2, R4, R36, RZ ;  /* 0x0000002404027227 */ /* 0x000fe200078e00ff */
[----:B------:R-:W-:Y:S02]  /*5190*/  @P2 SHF.R.U32.HI R0, RZ, R37, R3 ;  /* 0x00000025ff002219 */ /* 0x000fe40000011603 */
[----:B------:R-:W-:Y:S02]  /*51a0*/  SHF.R.U32.HI R3, RZ, R89, R6 ;  /* 0x00000059ff037219 */ /* 0x000fe40000011606 */
[----:B------:R-:W-:Y:S01]  /*51b0*/  @P2 SHF.R.U32.HI R4, RZ, R37, R2 ;  /* 0x00000025ff042219 */ /* 0x000fe20000011602 */
[----:B------:R-:W-:Y:S01]  /*51c0*/  IMAD R0, R40, R0, RZ ;  /* 0x0000000028007224 */ /* 0x000fe200078e02ff */
[----:B------:R-:W-:Y:S02]  /*51d0*/  SEL R3, R43, R3, !P0 ;  /* 0x000000032b037207 */ /* 0x000fe40004000000 */
[----:B------:R-:W-:Y:S01]  /*51e0*/  SEL R2, R44, R5, !P3 ;  /* 0x000000052c027207 */ /* 0x000fe20005800000 */
[----:B------:R-:W-:Y:S01]  /*51f0*/  IMAD R5, R40, R4, RZ ;  /* 0x0000000428057224 */ /* 0x000fe200078e02ff */
[C---:B------:R-:W-:Y:S01]  /*5200*/  ISETP.GE.AND P0, PT, R3.reuse, R0, PT ;  /* 0x000000000300720c */ /* 0x040fe20003f06270 */
[C---:B------:R-:W-:Y:S03]  /*5210*/  IMAD.HI.U32 R0, R3.reuse, R36, RZ ;  /* 0x0000002403007227 */ /* 0x040fe600078e00ff */
[C---:B------:R-:W-:Y:S02]  /*5220*/  ISETP.GE.OR P0, PT, R2.reuse, R5, P0 ;  /* 0x000000050200720c */ /* 0x040fe40000706670 */
[----:B------:R-:W-:Y:S04]  /*5230*/  SHF.R.U32.HI R0, RZ, R37, R0 ;  /* 0x00000025ff007219 */ /* 0x000fe80000011600 */
[C---:B------:R-:W-:Y:S05]  /*5240*/  SEL R6, R3.reuse, R0, !P2 ;  /* 0x0000000003067207 */ /* 0x040fea0005000000 */
        /* <DEDUP_REMOVED lines=14> */
[----:B------:R-:W-:Y:S07]  /*5330*/  IMAD R43, R3, R38, R43 ;  /* 0x00000026032b7224 */ /* 0x000fee00078e022b */
.L_x_84:
[----:B-1----:R-:W-:Y:S01]  /*5340*/  @!P1 ISETP.NE.AND P0, PT, R8, 0x1, PT ;  /* 0x000000010800980c */ /* 0x002fe20003f05270 */
[----:B------:R-:W-:Y:S01]  /*5350*/  @!P1 IMAD.HI.U32 R2, R43, R9, RZ ;  /* 0x000000092b029227 */ /* 0x000fe200078e00ff */
[----:B------:R-:W-:Y:S01]  /*5360*/  R2UR UR42, R15 ;  /* 0x000000000f2a72ca */ /* 0x000fe200000e0000 */
[----:B------:R-:W-:Y:S01]  /*5370*/  BSSY.RECONVERGENT B6, `(.L_x_85) ;  /* 0x0000031000067945 */ /* 0x000fe20003800200 */
[----:B------:R-:W-:Y:S01]  /*5380*/  R2UR UR41, R14 ;  /* 0x000000000e2972ca */ /* 0x000fe200000e0000 */
[----:B------:R-:W-:Y:S01]  /*5390*/  @!P1 IMAD.HI.U32 R0, R44, R10, RZ ;  /* 0x0000000a2c009227 */ /* 0x000fe200078e00ff */
[----:B------:R-:W-:Y:S02]  /*53a0*/  @!P1 SHF.R.U32.HI R2, RZ, R12, R2 ;  /* 0x0000000cff029219 */ /* 0x000fe40000011602 */
[----:B------:R-:W-:Y:S01]  /*53b0*/  @!P1 ISETP.NE.AND P2, PT, R7, 0x1, PT ;  /* 0x000000010700980c */ /* 0x000fe20003f45270 */
[----:B------:R-:W-:Y:S01]  /*53c0*/  VIADD R104, R104, 0x1 ;  /* 0x0000000168687836 */ /* 0x000fe20000000000 */
[----:B------:R-:W-:Y:S02]  /*53d0*/  @!P1 SEL R2, R43, R2, !P0 ;  /* 0x000000022b029207 */ /* 0x000fe40004000000 */
[----:B------:R-:W-:Y:S02]  /*53e0*/  @!P1 SHF.R.U32.HI R0, RZ, R11, R0 ;  /* 0x0000000bff009219 */ /* 0x000fe40000011600 */
[----:B------:R-:W-:Y:S01]  /*53f0*/  LOP3.LUT P0, RZ, R94, 0x3f0, RZ, 0xc0, !PT ;  /* 0x000003f05eff7812 */ /* 0x000fe2000780c0ff */
[----:B------:R-:W-:Y:S01]  /*5400*/  USHF.L.U32 UR42, UR42, 0x6, URZ ;  /* 0x000000062a2a7899 */ /* 0x000fe200080006ff */
[----:B------:R-:W-:Y:S01]  /*5410*/  @!P1 SEL R3, R44, R0, !P2 ;  /* 0x000000002c039207 */ /* 0x000fe20005000000 */
[----:B------:R-:W-:Y:S01]  /*5420*/  USHF.L.U32 UR41, UR41, 0x8, URZ ;  /* 0x0000000829297899 */ /* 0x000fe200080006ff */
[----:B------:R-:W-:Y:S03]  /*5430*/  @P4 SHF.R.U32.HI R95, RZ, 0x10, R17 ;  /* 0x00000010ff5f4819 */ /* 0x000fe60000011611 */
[----:B------:R-:W-:Y:S02]  /*5440*/  @!P1 IMAD.IADD R0, R2, 0x1, -R3 ;  /* 0x0000000102009824 */ /* 0x000fe400078e0a03 */
[----:B------:R-:W-:Y:S02]  /*5450*/  @!P1 IMAD.IADD R2, R3, 0x1, -R2 ;  /* 0x0000000103029824 */ /* 0x000fe400078e0a02 */
[----:B------:R-:W-:Y:S02]  /*5460*/  @!P1 IMAD R44, R0, R7, R44 ;  /* 0x00000007002c9224 */ /* 0x000fe400078e022c */
[----:B------:R-:W-:Y:S01]  /*5470*/  @!P1 IMAD R43, R2, R8, R43 ;  /* 0x00000008022b9224 */ /* 0x000fe200078e022b */
[----:B------:R-:W-:Y:S06]  /*5480*/  @!P0 BRA `(.L_x_86) ;  /* 0x00000000007c8947 */ /* 0x000fec0003800000 */
[----:B------:R-:W1:Y:S01]  /*5490*/  LDCU.64 UR8, c[0x4][0x80] ;  /* 0x01001000ff0877ac */ /* 0x000e620008000a00 */
[----:B------:R-:W-:Y:S01]  /*54a0*/  MOV R2, 0x0 ;  /* 0x0000000000027802 */ /* 0x000fe20000000f00 */
[----:B------:R-:W-:Y:S02]  /*54b0*/  HFMA2 R12, -RZ, RZ, 0, 5.9604644775390625e-08 ;  /* 0x00000001ff0c7431 */ /* 0x000fe400000001ff */
[----:B------:R-:W-:Y:S01]  /*54c0*/  IMAD.MOV.U32 R8, RZ, RZ, 0x70 ;  /* 0x00000070ff087424 */ /* 0x000fe200078e00ff */
[----:B------:R2:W3:Y:S01]  /*54d0*/  LDC.64 R14, c[0x4][R2] ;  /* 0x01000000020e7b82 */ /* 0x0004e20000000a00 */
[----:B------:R-:W4:Y:S01]  /*54e0*/  LDCU.64 UR6, c[0x4][0x88] ;  /* 0x01001100ff0677ac */ /* 0x000f220008000a00 */
[----:B------:R-:W-:Y:S01]  /*54f0*/  IMAD.MOV.U32 R13, RZ, RZ, RZ ;  /* 0x000000ffff0d7224 */ /* 0x000fe200078e00ff */
[----:B------:R-:W2:Y:S01]  /*5500*/  LDCU.64 UR4, c[0x4][0x8] ;  /* 0x01000100ff0477ac */ /* 0x000ea20008000a00 */
[----:B-1----:R-:W-:Y:S01]  /*5510*/  MOV R5, UR9 ;  /* 0x0000000900057c02 */ /* 0x002fe20008000f00 */
[----:B------:R-:W-:Y:S01]  /*5520*/  IMAD.U32 R4, RZ, RZ, UR8 ;  /* 0x00000008ff047e24 */ /* 0x000fe2000f8e00ff */
[----:B----4-:R-:W-:Y:S01]  /*5530*/  MOV R7, UR7 ;  /* 0x0000000700077c02 */ /* 0x010fe20008000f00 */
[----:B------:R-:W-:Y:S01]  /*5540*/  IMAD.U32 R6, RZ, RZ, UR6 ;  /* 0x00000006ff067e24 */ /* 0x000fe2000f8e00ff */
[----:B--2---:R-:W-:Y:S01]  /*5550*/  MOV R11, UR5 ;  /* 0x00000005000b7c02 */ /* 0x004fe20008000f00 */
[----:B------:R-:W-:Y:S02]  /*5560*/  IMAD.U32 R10, RZ, RZ, UR4 ;  /* 0x00000004ff0a7e24 */ /* 0x000fe4000f8e00ff */
[----:B------:R-:W-:Y:S07]  /*5570*/  LEPC R20, `(.L_x_87) ;  /* 0x000000001014794e */ /* 0x000fee0000000000 */
[----:B---3-5:R-:W-:Y:S05]  /*5580*/  CALL.ABS.NOINC R14 ;  /* 0x000000000e007343 */ /* 0x028fea0003c00000 */
.L_x_87:
[----:B------:R-:W1:Y:S01]  /*5590*/  LDCU.64 UR8, c[0x4][0x80] ;  /* 0x01001000ff0877ac */ /* 0x000e620008000a00 */
[----:B------:R-:W2:Y:S01]  /*55a0*/  LDC.64 R2, c[0x4][R2] ;  /* 0x0100000002027b82 */ /* 0x000ea20000000a00 */
[----:B------:R-:W-:Y:S02]  /*55b0*/  HFMA2 R12, -RZ, RZ, 0, 5.9604644775390625e-08 ;  /* 0x00000001ff0c7431 */ /* 0x000fe400000001ff */
[----:B------:R-:W-:Y:S02]  /*55c0*/  IMAD.MOV.U32 R8, RZ, RZ, 0x70 ;  /* 0x00000070ff087424 */ /* 0x000fe400078e00ff */
[----:B------:R-:W-:Y:S01]  /*55d0*/  IMAD.MOV.U32 R13, RZ, RZ, RZ ;  /* 0x000000ffff0d7224 */ /* 0x000fe200078e00ff */
[----:B------:R-:W3:Y:S01]  /*55e0*/  LDCU.64 UR6, c[0x4][0x88] ;  /* 0x01001100ff0677ac */ /* 0x000ee20008000a00 */
[----:B------:R-:W4:Y:S01]  /*55f0*/  LDCU.64 UR4, c[0x4][0x8] ;  /* 0x01000100ff0477ac */ /* 0x000f220008000a00 */
[----:B-1----:R-:W-:Y:S02]  /*5600*/  MOV R4, UR8 ;  /* 0x0000000800047c02 */ /* 0x002fe40008000f00 */
[----:B------:R-:W-:Y:S02]  /*5610*/  MOV R5, UR9 ;  /* 0x0000000900057c02 */ /* 0x000fe40008000f00 */
[----:B---3--:R-:W-:Y:S01]  /*5620*/  MOV R7, UR7 ;  /* 0x0000000700077c02 */ /* 0x008fe20008000f00 */
[----:B------:R-:W-:Y:S01]  /*5630*/  IMAD.U32 R6, RZ, RZ, UR6 ;  /* 0x00000006ff067e24 */ /* 0x000fe2000f8e00ff */
[----:B----4-:R-:W-:Y:S01]  /*5640*/  MOV R11, UR5 ;  /* 0x00000005000b7c02 */ /* 0x010fe20008000f00 */
[----:B------:R-:W-:Y:S02]  /*5650*/  IMAD.U32 R10, RZ, RZ, UR4 ;  /* 0x00000004ff0a7e24 */ /* 0x000fe4000f8e00ff */
[----:B------:R-:W-:Y:S07]  /*5660*/  LEPC R20, `(.L_x_86) ;  /* 0x000000001014794e */ /* 0x000fee0000000000 */
[----:B--2---:R-:W-:Y:S05]  /*5670*/  CALL.ABS.NOINC R2 ;  /* 0x0000000002007343 */ /* 0x004fea0003c00000 */
.L_x_86:
[----:B------:R-:W-:Y:S05]  /*5680*/  BSYNC.RECONVERGENT B6 ;  /* 0x0000000000067941 */ /* 0x000fea0003800200 */
.L_x_85:
[----:B------:R-:W-:Y:S01]  /*5690*/  ISETP.NE.U32.AND P4, PT, R82, RZ, PT ;  /* 0x000000ff5200720c */ /* 0x000fe20003f85070 */
[----:B------:R-:W-:Y:S01]  /*56a0*/  UISETP.NE.AND UP2, UPT, UR50, URZ, UPT ;  /* 0x000000ff3200728c */ /* 0x000fe2000bf45270 */
[----:B------:R-:W-:Y:S01]  /*56b0*/  ISETP.NE.U32.AND P2, PT, RZ, UR38, PT ;  /* 0x00000026ff007c0c */ /* 0x000fe2000bf45070 */
[----:B------:R-:W-:Y:S01]  /*56c0*/  UISETP.NE.U32.AND UP1, UPT, UR46, URZ, UPT ;  /* 0x000000ff2e00728c */ /* 0x000fe2000bf25070 */
[----:B------:R-:W-:Y:S01]  /*56d0*/  ISETP.NE.AND.EX P4, PT, R83, RZ, PT, P4 ;  /* 0x000000ff5300720c */ /* 0x000fe20003f85340 */
[----:B------:R-:W-:Y:S01]  /*56e0*/  UPLOP3.LUT UP0, UPT, UPT, UPT, UPT, 0x40, 0x4 ;  /* 0x000000000004789c */ /* 0x000fe20003f0e870 */
[----:B------:R-:W-:Y:S01]  /*56f0*/  ISETP.NE.AND.EX P2, PT, RZ, UR39, PT, P2 ;  /* 0x00000027ff007c0c */ /* 0x000fe2000bf45320 */
[----:B------:R-:W-:Y:S01]  /*5700*/  UISETP.NE.AND.EX UP1, UPT, UR47, URZ, UPT, UP1 ;  /* 0x000000ff2f00728c */ /* 0x000fe2000bf25310 */
[----:B------:R-:W-:Y:S04]  /*5710*/  PLOP3.LUT P1, PT, PT, PT, UP2, 0x80, 0x8 ;  /* 0x000000000008781c */ /* 0x000fe80003f2f028 */
[----:B------:R-:W-:Y:S06]  /*5720*/  @UP2 UPLOP3.LUT UP0, UPT, UPT, UPT, UP1, 0x80, 0x8 ;  /* 0x000000000008289c */ /* 0x000fec0003f0f010 */
[----:B------:R-:W-:Y:S01]  /*5730*/  PLOP3.LUT P0, PT, PT, PT, UP0, 0x80, 0x8 ;  /* 0x000000000008781c */ /* 0x000fe20003f0f008 */
[----:B------:R-:W-:Y:S01]  /*5740*/  @!UPT UIADD3 URZ, UPT, UPT, URZ, URZ, URZ ;  /* 0x000000fffffff290 */ /* 0x000fe2000fffe0ff */
[----:B------:R-:W-:Y:S11]  /*5750*/  BRA.U !UP1, `(.L_x_88) ;  /* 0x0000000109387547 */ /* 0x000ff6000b800000 */
[----:B------:R-:W-:Y:S01]  /*5760*/  UISETP.NE.U32.AND UP0, UPT, UR38, URZ, UPT ;  /* 0x000000ff2600728c */ /* 0x000fe2000bf05070 */
[----:B------:R-:W-:Y:S02]  /*5770*/  HFMA2 R0, -RZ, RZ, 0, 5.9604644775390625e-08 ;  /* 0x00000001ff007431 */ /* 0x000fe400000001ff */
[----:B------:R-:W-:Y:S01]  /*5780*/  IMAD.MOV.U32 R88, RZ, RZ, 0x1 ;  /* 0x00000001ff587424 */ /* 0x000fe200078e00ff */
[----:B------:R-:W-:Y:S06]  /*5790*/  UISETP.NE.AND.EX UP0, UPT, UR39, URZ, UPT, UP0 ;  /* 0x000000ff2700728c */ /* 0x000fec000bf05300 */
[----:B------:R-:W-:Y:S05]  /*57a0*/  PLOP3.LUT P3, PT, PT, PT, UP0, 0x80, 0x8 ;  /* 0x000000000008781c */ /* 0x000fea0003f6f008 */
[----:B------:R-:W1:Y:S01]  /*57b0*/  @UP0 LDCU.64 UR6, c[0x0][0x888] ;  /* 0x00011100ff0607ac */ /* 0x000e620008000a00 */
[----:B------:R-:W-:Y:S07]  /*57c0*/  @UP0 UIMAD UR4, UR44, UR46, URZ ;  /* 0x0000002e2c0402a4 */ /* 0x000fee000f8e02ff */
[----:B------:R-:W-:Y:S01]  /*57d0*/  @!P3 PRMT R88, R0, 0x7610, R88 ;  /* 0x000076100058b816 */ /* 0x000fe20000000058 */
[----:B-1----:R-:W-:Y:S03]  /*57e0*/  @UP0 UIMAD.WIDE UR6, UR4, 0x4, UR6 ;  /* 0x00000004040608a5 */ /* 0x002fe6000f8e0206 */
[----:B------:R-:W1:Y:S03]  /*57f0*/  @!UP0 LDCU UR4, c[0x0][0x880] ;  /* 0x00011000ff0487ac */ /* 0x000e660008000800 */
[----:B------:R-:W-:Y:S01]  /*5800*/  IMAD.U32 R2, RZ, RZ, UR6 ;  /* 0x00000006ff027e24 */ /* 0x000fe2000f8e00ff */
[----:B------:R-:W-:Y:S05]  /*5810*/  MOV R3, UR7 ;  /* 0x0000000700037c02 */ /* 0x000fea0008000f00 */
[----:B-----5:R2:W5:Y:S02]  /*5820*/  @P3 LDG.E R49, desc[UR48][R2.64] ;  /* 0x0000003002313981 */ /* 0x020564000c1e1900 */
[----:B-12---:R-:W-:Y:S02]  /*5830*/  @!P3 IMAD.U32 R49, RZ, RZ, UR4 ;  /* 0x00000004ff31be24 */ /* 0x006fe4000f8e00ff */
.L_x_88:
[----:B------:R-:W-:Y:S05]  /*5840*/  @!P4 BRA `(.L_x_89) ;  /* 0x000000000020c947 */ /* 0x000fea0003800000 */
[----:B------:R-:W-:Y:S04]  /*5850*/  ISETP.NE.U32.AND P3, PT, R80, RZ, PT ;  /* 0x000000ff5000720c */ /* 0x000fe80003f65070 */
[----:B------:R-:W-:Y:S11]  /*5860*/  ISETP.NE.AND.EX P3, PT, R81, RZ, PT, P3 ;  /* 0x000000ff5100720c */ /* 0x000ff60003f65330 */
[----:B------:R-:W-:Y:S02]  /*5870*/  @!UPT UIADD3 URZ, UPT, UPT, URZ, URZ, URZ ;  /* 0x000000fffffff290 */ /* 0x000fe4000fffe0ff */
[----:B------:R-:W1:Y:S01]  /*5880*/  @P3 LDC.64 R2, c[0x0][0x8a8] ;  /* 0x00022a00ff023b82 */ /* 0x000e620000000a00 */
[----:B------:R-:W-:Y:S04]  /*5890*/  @P3 IMAD R0, R82, UR44, RZ ;  /* 0x0000002c52003c24 */ /* 0x000fe8000f8e02ff */
[----:B-1----:R-:W-:Y:S05]  /*58a0*/  @P3 IMAD.WIDE R2, R0, 0x4, R2 ;  /* 0x0000000400023825 */ /* 0x002fea00078e0202 */
[----:B-----5:R1:W5:Y:S02]  /*58b0*/  @P3 LDG.E R47, desc[UR48][R2.64] ;  /* 0x00000030022f3981 */ /* 0x020364000c1e1900 */
[----:B-1----:R-:W2:Y:S02]  /*58c0*/  @!P3 LDC R47, c[0x0][0x8a0] ;  /* 0x00022800ff2fbb82 */ /* 0x002ea40000000800 */
.L_x_89:
[----:B-----5:R-:W-:Y:S01]  /*58d0*/  FSETP.NEU.AND P3, PT, R49, RZ, PT ;  /* 0x000000ff3100720b */ /* 0x020fe20003f6d000 */
[----:B------:R-:W-:Y:S01]  /*58e0*/  IMAD.SHL.U32 R66, R92, 0x2, RZ ;  /* 0x000000025c427824 */ /* 0x000fe200078e00ff */
[----:B------:R-:W-:Y:S01]  /*58f0*/  SEL R4, RZ, 0xffffffff, P2 ;  /* 0xffffffffff047807 */ /* 0x000fe20001000000 */
[----:B------:R-:W-:Y:S01]  /*5900*/  BSSY B1, `(.L_x_90) ;  /* 0x0000043000017945 */ /* 0x000fe20003800000 */
[----:B------:R-:W-:Y:S01]  /*5910*/  @P1 LOP3.LUT P2, RZ, R88, 0xff, RZ, 0xc0, !PT ;  /* 0x000000ff58ff1812 */ /* 0x000fe2000784c0ff */
[----:B------:R-:W-:Y:S01]  /*5920*/  VIADD R107, R66, UR36 ;  /* 0x00000024426b7c36 */ /* 0x000fe20008000000 */
[----:B------:R-:W-:Y:S01]  /*5930*/  @P1 SEL R0, RZ, 0xffffffff, P3 ;  /* 0xffffffffff001807 */ /* 0x000fe20001800000 */
[----:B------:R-:W-:Y:S01]  /*5940*/  IMAD.MOV.U32 R67, RZ, RZ, 0x1 ;  /* 0x00000001ff437424 */ /* 0x000fe200078e00ff */
[----:B------:R-:W-:Y:S01]  /*5950*/  LOP3.LUT R98, R98, 0x1, RZ, 0x3c, !PT ;  /* 0x0000000162627812 */ /* 0x000fe200078e3cff */
[----:B------:R-:W-:Y:S01]  /*5960*/  IMAD.MOV.U32 R65, RZ, RZ, RZ ;  /* 0x000000ffff417224 */ /* 0x000fe200078e00ff */
[----:B------:R-:W-:Y:S02]  /*5970*/  @P0 SEL R0, R4, R0, !P2 ;  /* 0x0000000004000207 */ /* 0x000fe40005000000 */
[----:B------:R-:W-:Y:S02]  /*5980*/  CS2R R78, SRZ ;  /* 0x00000000004e7805 */ /* 0x000fe4000001ff00 */
[----:B------:R-:W-:Y:S02]  /*5990*/  LEA R64, R45, UR36, 0x3 ;  /* 0x000000242d407c11 */ /* 0x000fe4000f8e18ff */
[----:B------:R-:W-:Y:S02]  /*59a0*/  CS2R R76, SRZ ;  /* 0x00000000004c7805 */ /* 0x000fe4000001ff00 */
[----:B------:R-:W-:Y:S02]  /*59b0*/  @P1 LOP3.LUT R0, R0, 0x1, RZ, 0xc0, !PT ;  /* 0x0000000100001812 */ /* 0x000fe400078ec0ff */
[----:B------:R-:W-:Y:S02]  /*59c0*/  CS2R R70, SRZ ;  /* 0x0000000000467805 */ /* 0x000fe4000001ff00 */
[----:B------:R-:W-:Y:S02]  /*59d0*/  SHF.L.U32 R2, R97, 0x1f, RZ ;  /* 0x0000001f61027819 */ /* 0x000fe400000006ff */
[----:B------:R-:W-:Y:S02]  /*59e0*/  CS2R R68, SRZ ;  /* 0x0000000000447805 */ /* 0x000fe4000001ff00 */
[----:B------:R-:W-:Y:S02]  /*59f0*/  ISETP.NE.U32.OR P6, PT, R0, 0x1, !P1 ;  /* 0x000000010000780c */ /* 0x000fe40004fc5470 */
[----:B------:R-:W-:Y:S02]  /*5a00*/  CS2R R62, SRZ ;  /* 0x00000000003e7805 */ /* 0x000fe4000001ff00 */
[----:B------:R-:W-:Y:S02]  /*5a10*/  PLOP3.LUT P2, PT, PT, PT, UP1, 0x80, 0x8 ;  /* 0x000000000008781c */ /* 0x000fe40003f4f018 */
[----:B------:R-:W-:Y:S02]  /*5a20*/  CS2R R60, SRZ ;  /* 0x00000000003c7805 */ /* 0x000fe4000001ff00 */
[----:B------:R-:W-:Y:S02]  /*5a30*/  LEA.HI R48, R45, R45, RZ, 0x1 ;  /* 0x0000002d2d307211 */ /* 0x000fe400078f08ff */
[----:B------:R-:W-:Y:S02]  /*5a40*/  CS2R R58, SRZ ;  /* 0x00000000003a7805 */ /* 0x000fe4000001ff00 */
[----:B------:R-:W-:Y:S02]  /*5a50*/  LOP3.LUT P4, R103, R88, 0xff, RZ, 0xc0, !PT ;  /* 0x000000ff58677812 */ /* 0x000fe4000788c0ff */
[----:B------:R-:W-:Y:S02]  /*5a60*/  CS2R R56, SRZ ;  /* 0x0000000000387805 */ /* 0x000fe4000001ff00 */
[----:B------:R-:W-:Y:S01]  /*5a70*/  SEL R3, RZ, 0xffffffff, P3 ;  /* 0xffffffffff037807 */ /* 0x000fe20001800000 */
[----:B------:R-:W-:Y:S01]  /*5a80*/  VIADD R108, R107, 0x400 ;  /* 0x000004006b6c7836 */ /* 0x000fe20000000000 */
[----:B------:R-:W-:Y:S01]  /*5a90*/  P2R R105, PR, RZ, 0x40 ;  /* 0x00000040ff697803 */ /* 0x000fe20000000000 */
[----:B------:R-:W-:Y:S01]  /*5aa0*/  IMAD.IADD R106, R99, 0x1, R107 ;  /* 0x00000001636a7824 */ /* 0x000fe200078e026b */
[----:B------:R-:W-:Y:S02]  /*5ab0*/  @P6 SHF.L.U32 R0, R98, 0x1f, RZ ;  /* 0x0000001f62006819 */ /* 0x000fe400000006ff */
[----:B------:R-:W-:Y:S02]  /*5ac0*/  @P2 SEL R3, R4, R3, !P4 ;  /* 0x0000000304032207 */ /* 0x000fe40006000000 */
[----:B------:R1:W3:Y:S02]  /*5ad0*/  @P6 SYNCS.PHASECHK.TRANS64.TRYWAIT P1, [UR36+0x40], R0 ;  /* 0x00004000ff0065a7 */ /* 0x0002e40008021124 */
[----:B------:R-:W-:Y:S04]  /*5ae0*/  LOP3.LUT R3, R3, 0x1, RZ, 0xc0, !PT ;  /* 0x0000000103037812 */ /* 0x000fe800078ec0ff */
[----:B------:R-:W-:Y:S04]  /*5af0*/  ISETP.NE.U32.AND P5, PT, R3, 0x1, PT ;  /* 0x000000010300780c */ /* 0x000fe80003fa5070 */
[----:B------:R-:W-:Y:S01]  /*5b00*/  P2R R72, PR, RZ, 0x20 ;  /* 0x00000020ff487803 */ /* 0x000fe20000000000 */
[----:B------:R4:W2:Y:S01]  /*5b10*/  SYNCS.PHASECHK.TRANS64.TRYWAIT P0, [R64+URZ+0xb0], R2 ;  /* 0x0000b002400075a7 */ /* 0x0008a200080011ff */
[C---:B-1----:R-:W-:Y:S01]  /*5b20*/  IMAD.SHL.U32 R0, R48.reuse, 0x80, RZ ;  /* 0x0000008030007824 */ /* 0x042fe200078e00ff */
[----:B------:R-:W-:Y:S04]  /*5b30*/  LOP3.LUT R48, R48, 0xffe, RZ, 0xc0, !PT ;  /* 0x00000ffe30307812 */ /* 0x000fe800078ec0ff */
[----:B------:R-:W-:Y:S01]  /*5b40*/  LOP3.LUT R0, R0, 0xffffff00, RZ, 0xc0, !PT ;  /* 0xffffff0000007812 */ /* 0x000fe200078ec0ff */
[----:B------:R-:W-:Y:S04]  /*5b50*/  IMAD.IADD R48, R45, 0x1, -R48 ;  /* 0x000000012d307824 */ /* 0x000fe800078e0a30 */
[----:B------:R-:W-:Y:S04]  /*5b60*/  IMAD.IADD R0, R46, 0x1, R0 ;  /* 0x000000012e007824 */ /* 0x000fe800078e0200 */
[----:B------:R-:W-:Y:S01]  /*5b70*/  IMAD R48, R48, 0x100000, R0 ;  /* 0x0010000030307824 */ /* 0x000fe200078e0200 */
[----:B---3--:R-:W-:Y:S01]  /*5b80*/  @P6 SEL R67, RZ, 0x1, !P1 ;  /* 0x00000001ff436807 */ /* 0x008fe20004800000 */
[----:B----4-:R-:W-:Y:S06]  /*5b90*/  @!P6 BRA `(.L_x_91) ;  /* 0x000000000064e947 */ /* 0x010fec0003800000 */
[----:B------:R-:W-:Y:S01]  /*5ba0*/  @P5 IMAD R5, R100, 0x2, R108 ;  /* 0x0000000264055824 */ /* 0x000fe200078e026c */
[----:B------:R-:W-:Y:S01]  /*5bb0*/  ISETP.NE.AND P1, PT, R67, RZ, PT ;  /* 0x000000ff4300720c */ /* 0x000fe20003f25270 */
[----:B------:R-:W-:Y:S01]  /*5bc0*/  IMAD.MOV.U32 R78, RZ, RZ, RZ ;  /* 0x000000ffff4e7224 */ /* 0x000fe200078e00ff */
[----:B------:R-:W-:Y:S01]  /*5bd0*/  BSSY B0, `(.L_x_92) ;  /* 0x000000d000007945 */ /* 0x000fe20003800000 */
[----:B------:R-:W-:Y:S01]  /*5be0*/  @P5 IMAD.IADD R4, R99, 0x1, R5 ;  /* 0x0000000163045824 */ /* 0x000fe200078e0205 */
[----:B------:R-:W-:Y:S02]  /*5bf0*/  CS2R R70, SRZ ;  /* 0x0000000000467805 */ /* 0x000fe4000001ff00 */
[----:B------:R-:W-:Y:S02]  /*5c00*/  CS2R R68, SRZ ;  /* 0x0000000000447805 */ /* 0x000fe4000001ff00 */
[----:B------:R-:W-:Y:S02]  /*5c10*/  CS2R R76, SRZ ;  /* 0x00000000004c7805 */ /* 0x000fe4000001ff00 */
[----:B------:R-:W-:Y:S02]  /*5c20*/  CS2R R58, SRZ ;  /* 0x00000000003a7805 */ /* 0x000fe4000001ff00 */
[----:B------:R-:W-:Y:S02]  /*5c30*/  CS2R R56, SRZ ;  /* 0x0000000000387805 */ /* 0x000fe4000001ff00 */
[----:B------:R-:W-:Y:S02]  /*5c40*/  CS2R R62, SRZ ;  /* 0x00000000003e7805 */ /* 0x000fe4000001ff00 */
[----:B------:R-:W-:Y:S01]  /*5c50*/  CS2R R60, SRZ ;  /* 0x00000000003c7805 */ /* 0x000fe2000001ff00 */
[----:B------:R-:W-:Y:S06]  /*5c60*/  @P1 BRA `(.L_x_93) ;  /* 0x00000000000c1947 */ /* 0x000fec0003800000 */
[----:B------:R-:W-:Y:S04]  /*5c70*/  SHF.L.U32 R3, R98, 0x1f, RZ ;  /* 0x0000001f62037819 */ /* 0x000fe800000006ff */
[----:B------:R-:W1:Y:S02]  /*5c80*/  SYNCS.PHASECHK.TRANS64.TRYWAIT P1, [UR36+0x40], R3 ;  /* 0x00004003ff0075a7 */ /* 0x000e640008021124 */
[----:B-1----:R-:W-:Y:S05]  /*5c90*/  @!P1 BRA `(.L_x_94) ;  /* 0x0000003c00809947 */ /* 0x002fea0003800000 */
.L_x_93:
[----:B------:R-:W-:Y:S05]  /*5ca0*/  BSYNC B0 ;  /* 0x0000000000007941 */ /* 0x000fea0003800000 */
.L_x_92:
[----:B------:R-:W-:Y:S01]  /*5cb0*/  ISETP.NE.AND P1, PT, R72, RZ, PT ;  /* 0x000000ff4800720c */ /* 0x000fe20003f25270 */
[----:B------:R-:W-:Y:S11]  /*5cc0*/  HFMA2 R65, -RZ, RZ, 0, 5.9604644775390625e-08 ;  /* 0x00000001ff417431 */ /* 0x000ff600000001ff */
[----:B------:R-:W-:Y:S01]  /*5cd0*/  @!UPT UIADD3 URZ, UPT, UPT, URZ, URZ, URZ ;  /* 0x000000fffffff290 */ /* 0x000fe2000fffe0ff */
[----:B------:R-:W-:Y:S05]  /*5ce0*/  @P1 WARPSYNC.ALL ;  /* 0x0000000000001948 */ /* 0x000fea0003800000 */
[----:B------:R3:W4:Y:S04]  /*5cf0*/  @P1 LDSM.16.M88.4 R68, [R5] ;  /* 0x000000000544183b */ /* 0x0007280000000200 */
[----:B------:R3:W1:Y:S04]  /*5d00*/  @P1 LDSM.16.M88.4 R76, [R4] ;  /* 0x00000000044c183b */ /* 0x0006680000000200 */
[----:B------:R3:W1:Y:S04]  /*5d10*/  @P1 LDSM.16.M88.4 R56, [R66+UR36+0x400] ;  /* 0x000400244238183b */ /* 0x0006680008000200 */
[----:B------:R3:W1:Y:S02]  /*5d20*/  @P1 LDSM.16.M88.4 R60, [R106+0x400] ;  /* 0x000400006a3c183b */ /* 0x0006640000000200 */
.L_x_91:
[----:B------:R-:W-:Y:S05]  /*5d30*/  BSYNC B1 ;  /* 0x0000000000017941 */ /* 0x000fea0003800000 */
.L_x_90:
[----:B-1----:R-:W-:Y:S04]  /*5d40*/  SHF.R.U32.HI R0, RZ, 0x15, R48 ;  /* 0x00000015ff007819 */ /* 0x002fe80000011630 */
[----:B------:R-:W-:Y:S01]  /*5d50*/  LOP3.LUT P1, RZ, R0, 0x3, R93, 0x48, !PT ;  /* 0x0000000300ff7812 */ /* 0x000fe2000782485d */
[----:B------:R-:W-:Y:S01]  /*5d60*/  @!UPT UIADD3 URZ, UPT, UPT, URZ, URZ, URZ ;  /* 0x000000fffffff290 */ /* 0x000fe2000fffe0ff */
[----:B--2---:R-:W-:Y:S11]  /*5d70*/  @P0 BRA `(.L_x_95) ;  /* 0x0000000000080947 */ /* 0x004ff60003800000 */
[----:B------:R-:W1:Y:S02]  /*5d80*/  SYNCS.PHASECHK.TRANS64.TRYWAIT P0, [R64+URZ+0xb0], R2 ;  /* 0x0000b002400075a7 */ /* 0x000e6400080011ff */
[----:B-1----:R-:W-:Y:S05]  /*5d90*/  @!P0 BRA `(.L_x_96) ;  /* 0x0000003c00588947 */ /* 0x002fea0003800000 */
.L_x_95:
[----:B------:R-:W-:Y:S05]  /*5da0*/  @!P1 BRA `(.L_x_97) ;  /* 0x0000000000409947 */ /* 0x000fea0003800000 */
[----:B------:R-:W3:Y:S01]  /*5db0*/  LDCU.64 UR8, c[0x4][0x70] ;  /* 0x01000e00ff0877ac */ /* 0x000ee20008000a00 */
[----:B------:R-:W-:Y:S01]  /*5dc0*/  MOV R3, 0x0 ;  /* 0x0000000000037802 */ /* 0x000fe20000000f00 */
[----:B------:R-:W-:Y:S02]  /*5dd0*/  HFMA2 R12, -RZ, RZ, 0, 5.9604644775390625e-08 ;  /* 0x00000001ff0c7431 */ /* 0x000fe400000001ff */
[----:B------:R-:W-:Y:S02]  /*5de0*/  IMAD.MOV.U32 R8, RZ, RZ, 0x192 ;  /* 0x00000192ff087424 */ /* 0x000fe400078e00ff */
[----:B------:R-:W-:Y:S01]  /*5df0*/  IMAD.MOV.U32 R13, RZ, RZ, RZ ;  /* 0x000000ffff0d7224 */ /* 0x000fe200078e00ff */
[----:B------:R-:W2:Y:S01]  /*5e00*/  LDCU.64 UR6, c[0x4][0x78] ;  /* 0x01000f00ff0677ac */ /* 0x000ea20008000a00 */
[----:B-1----:R-:W1:Y:S01]  /*5e10*/  LDC.64 R2, c[0x4][R3] ;  /* 0x0100000003027b82 */ /* 0x002e620000000a00 */
[----:B------:R-:W5:Y:S01]  /*5e20*/  LDCU.64 UR4, c[0x4][0x10] ;  /* 0x01000200ff0477ac */ /* 0x000f620008000a00 */
[----:B---3--:R-:W-:Y:S01]  /*5e30*/  MOV R5, UR9 ;  /* 0x0000000900057c02 */ /* 0x008fe20008000f00 */
[----:B------:R-:W-:Y:S01]  /*5e40*/  IMAD.U32 R4, RZ, RZ, UR8 ;  /* 0x00000008ff047e24 */ /* 0x000fe2000f8e00ff */
[----:B--2---:R-:W-:Y:S01]  /*5e50*/  MOV R7, UR7 ;  /* 0x0000000700077c02 */ /* 0x004fe20008000f00 */
[----:B------:R-:W-:Y:S01]  /*5e60*/  IMAD.U32 R6, RZ, RZ, UR6 ;  /* 0x00000006ff067e24 */ /* 0x000fe2000f8e00ff */
[----:B-----5:R-:W-:Y:S01]  /*5e70*/  MOV R11, UR5 ;  /* 0x00000005000b7c02 */ /* 0x020fe20008000f00 */
[----:B------:R-:W-:Y:S02]  /*5e80*/  IMAD.U32 R10, RZ, RZ, UR4 ;  /* 0x00000004ff0a7e24 */ /* 0x000fe4000f8e00ff */
[----:B------:R-:W-:Y:S07]  /*5e90*/  LEPC R20, `(.L_x_97) ;  /* 0x000000001014794e */ /* 0x000fee0000000000 */
[----:B-1--4-:R-:W-:Y:S05]  /*5ea0*/  CALL.ABS.NOINC R2 ;  /* 0x0000000002007343 */ /* 0x012fea0003c00000 */
.L_x_97:
[----:B------:R-:W-:Y:S05]  /*5eb0*/  WARPSYNC.ALL ;  /* 0x0000000000007948 */ /* 0x000fea0003800000 */
[----:B------:R-:W-:Y:S01]  /*5ec0*/  R2UR UR4, R48 ;  /* 0x00000000300472ca */ /* 0x000fe200000e0000 */
[--C-:B------:R-:W-:Y:S01]  /*5ed0*/  HADD2.F32 R50, -RZ, R56.reuse.H0_H0 ;  /* 0x20000038ff327230 */ /* 0x100fe20000004100 */
[----:B------:R-:W-:Y:S01]  /*5ee0*/  SHF.L.U32 R73, R100, 0x1, RZ ;  /* 0x0000000164497819 */ /* 0x000fe200000006ff */
[----:B------:R-:W-:Y:S01]  /*5ef0*/  HADD2.F32 R51, -RZ, R56.H1_H1 ;  /* 0x30000038ff337230 */ /* 0x000fe20000004100 */
[----:B------:R-:W-:Y:S01]  /*5f00*/  ISETP.NE.AND P0, PT, R101, RZ, PT ;  /* 0x000000ff6500720c */ /* 0x000fe20003f05270 */
[--C-:B------:R-:W-:Y:S01]  /*5f10*/  HADD2.F32 R52, -RZ, R57.reuse.H0_H0 ;  /* 0x20000039ff347230 */ /* 0x100fe20000004100 */
[----:B------:R-:W-:Y:S01]  /*5f20*/  IADD3 R108, PT, PT, R108, R73, RZ ;  /* 0x000000496c6c7210 */ /* 0x000fe20007ffe0ff */
[----:B------:R-:W-:Y:S03]  /*5f30*/  BSSY.RECONVERGENT B0, `(.L_x_98) ;  /* 0x0000086000007945 */ /* 0x000fe60003800200 */
[----:B------:R-:W-:Y:S03]  /*5f40*/  IADD3 R109, PT, PT, R99, R108, RZ ;  /* 0x0000006c636d7210 */ /* 0x000fe60007ffe0ff */
[----:B---3--:R-:W2:Y:S02]  /*5f50*/  LDTM.16dp256bit.x8 R4, tmem[UR4] ;  /* 0x00000004000479ee */ /* 0x008ea400081a0000 */
[C---:B--2---:R-:W-:Y:S01]  /*5f60*/  FMUL R0, R47.reuse, R4 ;  /* 0x000000042f007220 */ /* 0x044fe20000400000 */
[C---:B-1----:R-:W-:Y:S01]  /*5f70*/  FMUL R2, R47.reuse, R5 ;  /* 0x000000052f027220 */ /* 0x042fe20000400000 */
[C---:B------:R-:W-:Y:S01]  /*5f80*/  FMUL R4, R47.reuse, R8 ;  /* 0x000000082f047220 */ /* 0x040fe20000400000 */
[----:B------:R-:W-:Y:S01]  /*5f90*/  FMUL R3, R47, R6 ;  /* 0x000000062f037220 */ /* 0x000fe20000400000 */
[C---:B------:R-:W-:Y:S01]  /*5fa0*/  FFMA R0, R49.reuse, R50, R0 ;  /* 0x0000003231007223 */ /* 0x040fe20000000000 */
[----:B------:R-:W-:Y:S01]  /*5fb0*/  FFMA R2, R49, R51, R2 ;  /* 0x0000003331027223 */ /* 0x000fe20000000002 */
[C---:B------:R-:W-:Y:S01]  /*5fc0*/  FMUL R5, R47.reuse, R9 ;  /* 0x000000092f057220 */ /* 0x040fe20000400000 */
        /* <DEDUP_REMOVED lines=16> */
[----:B------:R-:W-:Y:S02]  /*60d0*/  HADD2.F32 R32, -RZ, R57.H1_H1 ;  /* 0x30000039ff207230 */ /* 0x000fe40000004100 */
[C---:B------:R-:W-:Y:S01]  /*60e0*/  FMUL R26, R47.reuse, R30 ;  /* 0x0000001e2f1a7220 */ /* 0x040fe20000400000 */
[----:B------:R-:W-:Y:S01]  /*60f0*/  FMUL R29, R47, R33 ;  /* 0x000000212f1d7220 */ /* 0x000fe20000400000 */
[--C-:B------:R-:W-:Y:S02]  /*6100*/  HADD2.F32 R33, -RZ, R58.reuse.H0_H0 ;  /* 0x2000003aff217230 */ /* 0x100fe40000004100 */
[----:B------:R-:W-:Y:S01]  /*6110*/  FFMA R3, R49, R52, R3 ;  /* 0x0000003431037223 */ /* 0x000fe20000000003 */
[C---:B------:R-:W-:Y:S01]  /*6120*/  FMUL R7, R47.reuse, R7 ;  /* 0x000000072f077220 */ /* 0x040fe20000400000 */
[----:B------:R-:W-:Y:S01]  /*6130*/  FMUL R30, R47, R34 ;  /* 0x000000222f1e7220 */ /* 0x000fe20000400000 */
[----:B------:R-:W-:Y:S01]  /*6140*/  HADD2.F32 R34, -RZ, R58.H1_H1 ;  /* 0x3000003aff227230 */ /* 0x000fe20000004100 */
[----:B------:R-:W-:Y:S01]  /*6150*/  F2FP.F16.F32.PACK_AB R52, R2, R0 ;  /* 0x000000000234723e */ /* 0x000fe200000000ff */
[--C-:B------:R-:W-:Y:S02]  /*6160*/  HADD2.F32 R0, -RZ, R59.reuse.H0_H0 ;  /* 0x2000003bff007230 */ /* 0x100fe40000004100 */
[C---:B------:R-:W-:Y:S01]  /*6170*/  FFMA R7, R49.reuse, R32, R7 ;  /* 0x0000002031077223 */ /* 0x040fe20000000007 */
[----:B------:R-:W-:Y:S02]  /*6180*/  HADD2.F32 R2, -RZ, R59.H1_H1 ;  /* 0x3000003bff027230 */ /* 0x000fe40000004100 */
[C---:B------:R-:W-:Y:S01]  /*6190*/  FFMA R4, R49.reuse, R33, R4 ;  /* 0x0000002131047223 */ /* 0x040fe20000000004 */
[C---:B------:R-:W-:Y:S01]  /*61a0*/  FFMA R5, R49.reuse, R34, R5 ;  /* 0x0000002231057223 */ /* 0x040fe20000000005 */
[----:B------:R-:W-:Y:S01]  /*61b0*/  FFMA R6, R49, R0, R6 ;  /* 0x0000000031067223 */ /* 0x000fe20000000006 */
[--C-:B------:R-:W-:Y:S02]  /*61c0*/  HADD2.F32 R0, -RZ, R60.reuse.H0_H0 ;  /* 0x2000003cff007230 */ /* 0x100fe40000004100 */
[----:B------:R-:W-:Y:S01]  /*61d0*/  FMUL R11, R47, R11 ;  /* 0x0000000b2f0b7220 */ /* 0x000fe20000400000 */
[----:B------:R-:W-:Y:S01]  /*61e0*/  F2FP.F16.F32.PACK_AB R53, R7, R3 ;  /* 0x000000030735723e */ /* 0x000fe200000000ff */
[--C-:B------:R-:W-:Y:S02]  /*61f0*/  HADD2.F32 R3, -RZ, R61.reuse.H0_H0 ;  /* 0x2000003dff037230 */ /* 0x100fe40000004100 */
[----:B------:R-:W-:Y:S01]  /*6200*/  FMUL R15, R47, R15 ;  /* 0x0000000f2f0f7220 */ /* 0x000fe20000400000 */
[C---:B------:R-:W-:Y:S01]  /*6210*/  FFMA R11, R49.reuse, R2, R11 ;  /* 0x00000002310b7223 */ /* 0x040fe2000000000b */
[----:B------:R-:W-:Y:S02]  /*6220*/  HADD2.F32 R2, -RZ, R60.H1_H1 ;  /* 0x3000003cff027230 */ /* 0x000fe40000004100 */
[----:B------:R-:W-:Y:S01]  /*6230*/  FFMA R8, R49, R0, R8 ;  /* 0x0000000031087223 */ /* 0x000fe20000000008 */
[----:B------:R-:W-:Y:S02]  /*6240*/  HADD2.F32 R0, -RZ, R61.H1_H1 ;  /* 0x3000003dff007230 */ /* 0x000fe40000004100 */
[C---:B------:R-:W-:Y:S01]  /*6250*/  FMUL R19, R47.reuse, R19 ;  /* 0x000000132f137220 */ /* 0x040fe20000400000 */
[----:B------:R-:W-:Y:S01]  /*6260*/  FMUL R23, R47, R23 ;  /* 0x000000172f177220 */ /* 0x000fe20000400000 */
[C---:B------:R-:W-:Y:S01]  /*6270*/  FFMA R9, R49.reuse, R2, R9 ;  /* 0x0000000231097223 */ /* 0x040fe20000000009 */
[--C-:B------:R-:W-:Y:S02]  /*6280*/  HADD2.F32 R2, -RZ, R62.reuse.H0_H0 ;  /* 0x2000003eff027230 */ /* 0x100fe40000004100 */
[C---:B------:R-:W-:Y:S01]  /*6290*/  FFMA R10, R49.reuse, R3, R10 ;  /* 0x00000003310a7223 */ /* 0x040fe2000000000a */
[--C-:B------:R-:W-:Y:S02]  /*62a0*/  HADD2.F32 R3, -RZ, R63.reuse.H0_H0 ;  /* 0x2000003fff037230 */ /* 0x100fe40000004100 */
[C---:B------:R-:W-:Y:S01]  /*62b0*/  FFMA R15, R49.reuse, R0, R15 ;  /* 0x00000000310f7223 */ /* 0x040fe2000000000f */
[----:B------:R-:W-:Y:S02]  /*62c0*/  HADD2.F32 R0, -RZ, R62.H1_H1 ;  /* 0x3000003eff007230 */ /* 0x000fe40000004100 */
[----:B------:R-:W-:Y:S01]  /*62d0*/  FFMA R12, R49, R2, R12 ;  /* 0x00000002310c7223 */ /* 0x000fe2000000000c */
[--C-:B----4-:R-:W-:Y:S02]  /*62e0*/  HADD2.F32 R2, -RZ, R68.reuse.H0_H0 ;  /* 0x20000044ff027230 */ /* 0x110fe40000004100 */
[C---:B------:R-:W-:Y:S01]  /*62f0*/  FMUL R27, R47.reuse, R27 ;  /* 0x0000001b2f1b7220 */ /* 0x040fe20000400000 */
[----:B------:R-:W-:Y:S01]  /*6300*/  FMUL R31, R47, R31 ;  /* 0x0000001f2f1f7220 */ /* 0x000fe20000400000 */
[C---:B------:R-:W-:Y:S01]  /*6310*/  FFMA R13, R49.reuse, R0, R13 ;  /* 0x00000000310d7223 */ /* 0x040fe2000000000d */
[----:B------:R-:W-:Y:S02]  /*6320*/  HADD2.F32 R0, -RZ, R63.H1_H1 ;  /* 0x3000003fff007230 */ /* 0x000fe40000004100 */
[----:B------:R-:W-:Y:S01]  /*6330*/  FFMA R14, R49, R3, R14 ;  /* 0x00000003310e7223 */ /* 0x000fe2000000000e */
[----:B------:R-:W-:Y:S01]  /*6340*/  HADD2.F32 R3, -RZ, R68.H1_H1 ;  /* 0x30000044ff037230 */ /* 0x000fe20000004100 */
[----:B------:R-:W-:Y:S01]  /*6350*/  F2FP.F16.F32.PACK_AB R54, R5, R4 ;  /* 0x000000040536723e */ /* 0x000fe200000000ff */
[----:B------:R-:W-:Y:S02]  /*6360*/  HADD2.F32 R4, -RZ, R79.H0_H0 ;  /* 0x2000004fff047230 */ /* 0x000fe40000004100 */
[C---:B------:R-:W-:Y:S01]  /*6370*/  FFMA R19, R49.reuse, R0, R19 ;  /* 0x0000000031137223 */ /* 0x040fe20000000013 */
[--C-:B------:R-:W-:Y:S02]  /*6380*/  HADD2.F32 R0, -RZ, R69.reuse.H0_H0 ;  /* 0x20000045ff007230 */ /* 0x100fe40000004100 */
[C---:B------:R-:W-:Y:S01]  /*6390*/  FFMA R16, R49.reuse, R2, R16 ;  /* 0x0000000231107223 */ /* 0x040fe20000000010 */
[----:B------:R-:W-:Y:S01]  /*63a0*/  FFMA R17, R49, R3, R17 ;  /* 0x0000000331117223 */ /* 0x000fe20000000011 */
[----:B------:R-:W-:Y:S01]  /*63b0*/  HADD2.F32 R2, -RZ, R69.H1_H1 ;  /* 0x30000045ff027230 */ /* 0x000fe20000004100 */
[----:B------:R-:W-:Y:S01]  /*63c0*/  F2FP.F16.F32.PACK_AB R55, R11, R6 ;  /* 0x000000060b37723e */ /* 0x000fe200000000ff */
[----:B------:R-:W-:Y:S01]  /*63d0*/  FFMA R18, R49, R0, R18 ;  /* 0x0000000031127223 */ /* 0x000fe20000000012 */
[--C-:B------:R-:W-:Y:S01]  /*63e0*/  HADD2.F32 R0, -RZ, R70.reuse.H0_H0 ;  /* 0x20000046ff007230 */ /* 0x100fe20000004100 */
[----:B------:R-:W-:Y:S01]  /*63f0*/  F2FP.F16.F32.PACK_AB R8, R9, R8 ;  /* 0x000000080908723e */ /* 0x000fe200000000ff */
[C---:B------:R-:W-:Y:S01]  /*6400*/  FFMA R23, R49.reuse, R2, R23 ;  /* 0x0000000231177223 */ /* 0x040fe20000000017 */
[----:B------:R1:W-:Y:S01]  /*6410*/  STSM.16.M88.4 [R107+0x400], R52 ;  /* 0x000400346b007844 */ /* 0x0003e20000000200 */
[----:B------:R-:W-:Y:S02]  /*6420*/  HADD2.F32 R2, -RZ, R70.H1_H1 ;  /* 0x30000046ff027230 */ /* 0x000fe40000004100 */
[----:B------:R-:W-:Y:S01]  /*6430*/  FFMA R20, R49, R0, R20 ;  /* 0x0000000031147223 */ /* 0x000fe20000000014 */
[--C-:B------:R-:W-:Y:S01]  /*6440*/  HADD2.F32 R3, -RZ, R71.reuse.H0_H0 ;  /* 0x20000047ff037230 */ /* 0x100fe20000004100 */
[----:B------:R-:W-:Y:S01]  /*6450*/  F2FP.F16.F32.PACK_AB R9, R15, R10 ;  /* 0x0000000a0f09723e */ /* 0x000fe200000000ff */
[----:B------:R-:W-:Y:S02]  /*6460*/  HADD2.F32 R0, -RZ, R71.H1_H1 ;  /* 0x30000047ff007230 */ /* 0x000fe40000004100 */
[C---:B------:R-:W-:Y:S01]  /*6470*/  FFMA R21, R49.reuse, R2, R21 ;  /* 0x0000000231157223 */ /* 0x040fe20000000015 */
[--C-:B------:R-:W-:Y:S02]  /*6480*/  HADD2.F32 R2, -RZ, R76.reuse.H0_H0 ;  /* 0x2000004cff027230 */ /* 0x100fe40000004100 */
[C---:B------:R-:W-:Y:S01]  /*6490*/  FFMA R22, R49.reuse, R3, R22 ;  /* 0x0000000331167223 */ /* 0x040fe20000000016 */
[--C-:B------:R-:W-:Y:S02]  /*64a0*/  HADD2.F32 R3, -RZ, R77.reuse.H0_H0 ;  /* 0x2000004dff037230 */ /* 0x100fe40000004100 */
[C---:B------:R-:W-:Y:S01]  /*64b0*/  FFMA R27, R49.reuse, R0, R27 ;  /* 0x00000000311b7223 */ /* 0x040fe2000000001b */
[----:B------:R-:W-:Y:S02]  /*64c0*/  HADD2.F32 R0, -RZ, R76.H1_H1 ;  /* 0x3000004cff007230 */ /* 0x000fe40000004100 */
[----:B------:R-:W-:Y:S01]  /*64d0*/  FFMA R24, R49, R2, R24 ;  /* 0x0000000231187223 */ /* 0x000fe20000000018 */
[--C-:B------:R-:W-:Y:S02]  /*64e0*/  HADD2.F32 R2, -RZ, R78.reuse.H0_H0 ;  /* 0x2000004eff027230 */ /* 0x100fe40000004100 */
[----:B------:R-:W-:Y:S01]  /*64f0*/  FMUL R35, R47, R35 ;  /* 0x000000232f237220 */ /* 0x000fe20000400000 */
[----:B------:R-:W-:Y:S01]  /*6500*/  F2FP.F16.F32.PACK_AB R10, R13, R12 ;  /* 0x0000000c0d0a723e */ /* 0x000fe200000000ff */
[C---:B------:R-:W-:Y:S01]  /*6510*/  FFMA R25, R49.reuse, R0, R25 ;  /* 0x0000000031197223 */ /* 0x040fe20000000019 */
[----:B------:R-:W-:Y:S02]  /*6520*/  HADD2.F32 R0, -RZ, R77.H1_H1 ;  /* 0x3000004dff007230 */ /* 0x000fe40000004100 */
[----:B------:R-:W-:Y:S01]  /*6530*/  FFMA R26, R49, R3, R26 ;  /* 0x00000003311a7223 */ /* 0x000fe2000000001a */
[----:B------:R-:W-:Y:S01]  /*6540*/  HADD2.F32 R3, -RZ, R78.H1_H1 ;  /* 0x3000004eff037230 */ /* 0x000fe20000004100 */
[----:B------:R-:W-:Y:S01]  /*6550*/  F2FP.F16.F32.PACK_AB R11, R19, R14 ;  /* 0x0000000e130b723e */ /* 0x000fe200000000ff */
[C---:B------:R-:W-:Y:S01]  /*6560*/  FFMA R31, R49.reuse, R0, R31 ;  /* 0x00000000311f7223 */ /* 0x040fe2000000001f */
[----:B------:R-:W-:Y:S02]  /*6570*/  HADD2.F32 R0, -RZ, R79.H1_H1 ;  /* 0x3000004fff007230 */ /* 0x000fe40000004100 */
[C---:B------:R-:W-:Y:S01]  /*6580*/  FFMA R28, R49.reuse, R2, R28 ;  /* 0x00000002311c7223 */ /* 0x040fe2000000001c */
[----:B------:R1:W-:Y:S01]  /*6590*/  STSM.16.M88.4 [R106+0x400], R8 ;  /* 0x000400086a007844 */ /* 0x0003e20000000200 */
[----:B------:R-:W-:Y:S01]  /*65a0*/  FFMA R29, R49, R3, R29 ;  /* 0x00000003311d7223 */ /* 0x000fe2000000001d */
[----:B------:R-:W-:Y:S01]  /*65b0*/  F2FP.F16.F32.PACK_AB R16, R17, R16 ;  /* 0x000000101110723e */ /* 0x000fe200000000ff */
[----:B------:R-:W-:Y:S01]  /*65c0*/  FFMA R30, R49, R4, R30 ;  /* 0x00000004311e7223 */ /* 0x000fe2000000001e */
[----:B------:R-:W-:Y:S01]  /*65d0*/  F2FP.F16.F32.PACK_AB R17, R23, R18 ;  /* 0x000000121711723e */ /* 0x000fe200000000ff */
[----:B------:R-:W-:Y:S01]  /*65e0*/  FFMA R35, R49, R0, R35 ;  /* 0x0000000031237223 */ /* 0x000fe20000000023 */
[----:B------:R-:W-:Y:S02]  /*65f0*/  F2FP.F16.F32.PACK_AB R18, R21, R20 ;  /* 0x000000141512723e */ /* 0x000fe400000000ff */
[----:B------:R-:W-:Y:S02]  /*6600*/  F2FP.F16.F32.PACK_AB R19, R27, R22 ;  /* 0x000000161b13723e */ /* 0x000fe400000000ff */
[----:B------:R-:W-:Y:S02]  /*6610*/  F2FP.F16.F32.PACK_AB R24, R25, R24 ;  /* 0x000000181918723e */ /* 0x000fe400000000ff */
[----:B------:R-:W-:Y:S01]  /*6620*/  F2FP.F16.F32.PACK_AB R25, R31, R26 ;  /* 0x0000001a1f19723e */ /* 0x000fe200000000ff */
[----:B------:R1:W-:Y:S01]  /*6630*/  STSM.16.M88.4 [R108], R16 ;  /* 0x000000106c007844 */ /* 0x0003e20000000200 */
[----:B------:R-:W-:Y:S02]  /*6640*/  F2FP.F16.F32.PACK_AB R26, R29, R28 ;  /* 0x0000001c1d1a723e */ /* 0x000fe400000000ff */
[----:B------:R-:W-:Y:S05]  /*6650*/  F2FP.F16.F32.PACK_AB R27, R35, R30 ;  /* 0x0000001e231b723e */ /* 0x000fea00000000ff */
[----:B------:R1:W-:Y:S01]  /*6660*/  STSM.16.M88.4 [R109], R24 ;  /* 0x000000186d007844 */ /* 0x0003e20000000200 */
[----:B------:R-:W-:Y:S01]  /*6670*/  @!PT LDS RZ, [RZ] ;  /* 0x00000000fffff984 */ /* 0x000fe20000000800 */
[----:B------:R-:W-:Y:S01]  /*6680*/  @!PT LDS RZ, [RZ] ;  /* 0x00000000fffff984 */ /* 0x000fe20000000800 */
[----:B------:R-:W-:Y:S01]  /*6690*/  @!PT LDS RZ, [RZ] ;  /* 0x00000000fffff984 */ /* 0x000fe20000000800 */
[----:B------:R-:W-:Y:S01]  /*66a0*/  @!PT LDS RZ, [RZ] ;  /* 0x00000000fffff984 */ /* 0x000fe20000000800 */
[----:B------:R2:W-:Y:S07]  /*66b0*/  MEMBAR.ALL.CTA ;  /* 0x0000000000007992 */ /* 0x0005ee0000008000 */
[----:B--2---:R-:W2:Y:S02]  /*66c0*/  FENCE.VIEW.ASYNC.S ;  /* 0x00000000000073c6 */ /* 0x004ea40000000000 */
[----:B--2---:R-:W-:Y:S06]  /*66d0*/  BAR.SYNC.DEFER_BLOCKING 0x1, 0x80 ;  /* 0x0042000000007b1d */ /* 0x004fec0000010000 */
[----:B------:R-:W-:Y:S05]  /*66e0*/  @P0 BRA `(.L_x_99) ;  /* 0x0000000000280947 */ /* 0x000fea0003800000 */
[----:B------:R-:W-:Y:S02]  /*66f0*/  UIADD3 UR4, UPT, UPT, UR36, 0x400, URZ ;  /* 0x0000040024047890 */ /* 0x000fe4000fffe0ff */
[----:B------:R-:W-:Y:S01]  /*6700*/  UIADD3 UR6, UP0, UPT, UR52, 0x680, URZ ;  /* 0x0000068034067890 */ /* 0x000fe2000ff1e0ff */
[----:B------:R-:W-:Y:S03]  /*6710*/  UMOV UR43, UR44 ;  /* 0x0000002c002b7c82 */ /* 0x000fe60008000000 */
[----:B------:R-:W-:Y:S01]  /*6720*/  MOV R94, UR4 ;  /* 0x00000004005e7c02 */ /* 0x000fe20008000f00 */
[----:B------:R-:W-:Y:S03]  /*6730*/  UIADD3.X UR7, UPT, UPT, URZ, UR53, URZ, UP0, !UPT ;  /* 0x00000035ff077290 */ /* 0x000fe600087fe4ff */
[----:B------:R-:W-:Y:S11]  /*6740*/  R2UR UR40, R94 ;  /* 0x000000005e2872ca */ /* 0x000ff600000e0000 */
[----:B------:R-:W-:Y:S02]  /*6750*/  @!UPT UIADD3 URZ, UPT, UPT, URZ, URZ, URZ ;  /* 0x000000fffffff290 */ /* 0x000fe4000fffe0ff */
[----:B------:R2:W-:Y:S01]  /*6760*/  UTMASTG.3D [UR40], [UR6] ;  /* 0x00000028060073b5 */ /* 0x0005e20008010000 */
[----:B------:R0:W-:Y:S01]  /*6770*/  UTMACMDFLUSH ;  /* 0x00000000000079b7 */ /* 0x0001e20000000000 */
[----:B--2---:R-:W-:Y:S04]  /*6780*/  DEPBAR.LE SB0, 0x1 ;  /* 0x000080400000791a */ /* 0x004fe80000000000 */
.L_x_99:
[----:B------:R-:W-:Y:S05]  /*6790*/  BSYNC.RECONVERGENT B0 ;  /* 0x0000000000007941 */ /* 0x000fea0003800200 */
.L_x_98:
[----:B------:R-:W-:Y:S01]  /*67a0*/  BAR.SYNC.DEFER_BLOCKING 0x1, 0x80 ;  /* 0x0042000000007b1d */ /* 0x000fe20000010000 */
[----:B------:R-:W-:Y:S01]  /*67b0*/  ISETP.NE.AND P1, PT, R105, RZ, PT ;  /* 0x000000ff6900720c */ /* 0x000fe20003f25270 */
[----:B------:R-:W-:Y:S01]  /*67c0*/  UISETP.NE.AND UP0, UPT, UR45, URZ, UPT ;  /* 0x000000ff2d00728c */ /* 0x000fe2000bf05270 */
[----:B------:R-:W-:Y:S11]  /*67d0*/  LEA R2, R65, UR36, 0x3 ;  /* 0x0000002441027c11 */ /* 0x000ff6000f8e18ff */
[----:B------:R-:W-:Y:S01]  /*67e0*/  @P1 SHF.L.U32 R3, R98, 0x1f, RZ ;  /* 0x0000001f62031819 */ /* 0x000fe200000006ff */
[----:B------:R-:W-:Y:S06]  /*67f0*/  BRA.U !UP0, `(.L_x_100) ;  /* 0x0000000108247547 */ /* 0x000fec000b800000 */
[----:B------:R-:W-:Y:S01]  /*6800*/  IMAD.U32 R4, RZ, RZ, UR51 ;  /* 0x00000033ff047e24 */ /* 0x000fe2000f8e00ff */
[----:B------:R-:W-:Y:S01]  /*6810*/  MOV R0, UR37 ;  /* 0x0000002500007c02 */ /* 0x000fe20008000f00 */
[----:B------:R-:W-:Y:S03]  /*6820*/  UIADD3 UR51, UPT, UPT, UR51, 0x1, URZ ;  /* 0x0000000133337890 */ /* 0x000fe6000fffe0ff */
[----:B------:R-:W-:Y:S01]  /*6830*/  @P1 LEA R4, R4, UR36, 0x3 ;  /* 0x0000002404041c11 */ /* 0x000fe2000f8e18ff */
[----:B------:R-:W-:Y:S04]  /*6840*/  UISETP.NE.AND UP0, UPT, UR51, 0x4, UPT ;  /* 0x000000043300788c */ /* 0x000fe8000bf05270 */
[----:B------:R-:W-:Y:S01]  /*6850*/  @P1 VIADD R4, R4, 0x60 ;  /* 0x0000006004041836 */ /* 0x000fe20000000000 */
[----:B------:R-:W-:Y:S04]  /*6860*/  USEL UR51, UR51, URZ, UP0 ;  /* 0x000000ff33337287 */ /* 0x000fe80008000000 */
[----:B------:R-:W-:Y:S04]  /*6870*/  @P1 PRMT R0, R0, 0x654, R4 ;  /* 0x0000065400001816 */ /* 0x000fe80000000004 */
[----:B------:R2:W-:Y:S04]  /*6880*/  @P1 SYNCS.ARRIVE.TRANS64.RED.A1T0 RZ, [R0+URZ], RZ ;  /* 0x000000ff00ff19a7 */ /* 0x0005e800081004ff */
.L_x_100:
[----:B------:R-:W3:Y:S01]  /*6890*/  @P1 SYNCS.PHASECHK.TRANS64.TRYWAIT P0, [R2+URZ+0x40], R3 ;  /* 0x00004003020015a7 */ /* 0x000ee200080011ff */
[----:B------:R-:W-:Y:S01]  /*68a0*/  BSSY B1, `(.L_x_101) ;  /* 0x0000017000017945 */ /* 0x000fe20003800000 */
[----:B---3--:R-:W-:Y:S03]  /*68b0*/  @P1 SEL R67, RZ, 0x1, !P0 ;  /* 0x00000001ff431807 */ /* 0x008fe60004000000 */
[----:B------:R-:W-:Y:S05]  /*68c0*/  @!P1 BRA `(.L_x_102) ;  /* 0x0000000000509947 */ /* 0x000fea0003800000 */
[----:B------:R-:W-:Y:S01]  /*68d0*/  ISETP.NE.AND P1, PT, R72, RZ, PT ;  /* 0x000000ff4800720c */ /* 0x000fe20003f25270 */
[----:B------:R-:W-:Y:S01]  /*68e0*/  BSSY B0, `(.L_x_103) ;  /* 0x000000a000007945 */ /* 0x000fe20003800000 */
[----:B------:R-:W-:Y:S11]  /*68f0*/  ISETP.NE.AND P0, PT, R67, RZ, PT ;  /* 0x000000ff4300720c */ /* 0x000ff60003f05270 */
[----:B------:R-:W-:Y:S04]  /*6900*/  @P1 IMAD R5, R65, 0x2000, R66 ;  /* 0x0000200041051824 */ /* 0x000fe800078e0242 */
[----:B------:R-:W-:Y:S05]  /*6910*/  @P1 VIADD R4, R5, UR36 ;  /* 0x0000002405041c36 */ /* 0x000fea0008000000 */
[----:B------:R-:W-:Y:S01]  /*6920*/  @P1 IADD3 R3, PT, PT, R73, R4, RZ ;  /* 0x0000000449031210 */ /* 0x000fe20007ffe0ff */
[----:B------:R-:W-:Y:S01]  /*6930*/  @P1 IMAD.IADD R4, R99, 0x1, R4 ;  /* 0x0000000163041824 */ /* 0x000fe200078e0204 */
[----:B------:R-:W-:Y:S06]  /*6940*/  @P0 BRA `(.L_x_104) ;  /* 0x00000000000c0947 */ /* 0x000fec0003800000 */
[----:B--2---:R-:W-:Y:S04]  /*6950*/  SHF.L.U32 R0, R98, 0x1f, RZ ;  /* 0x0000001f62007819 */ /* 0x004fe800000006ff */
[----:B------:R-:W2:Y:S02]  /*6960*/  SYNCS.PHASECHK.TRANS64.TRYWAIT P0, [R2+URZ+0x40], R0 ;  /* 0x00004000020075a7 */ /* 0x000ea400080011ff */
[----:B--2---:R-:W-:Y:S05]  /*6970*/  @!P0 BRA `(.L_x_105) ;  /* 0x0000003000748947 */ /* 0x004fea0003800000 */
.L_x_104:
[----:B------:R-:W-:Y:S05]  /*6980*/  BSYNC B0 ;  /* 0x0000000000007941 */ /* 0x000fea0003800000 */
.L_x_103:
[----:B------:R-:W-:Y:S02]  /*6990*/  ISETP.NE.AND P0, PT, R72, RZ, PT ;  /* 0x000000ff4800720c */ /* 0x000fe40003f05270 */
[----:B------:R-:W-:Y:S11]  /*69a0*/  IADD3 R65, PT, PT, R65, 0x1, RZ ;  /* 0x0000000141417810 */ /* 0x000ff60007ffe0ff */
[----:B--2---:R-:W-:Y:S01]  /*69b0*/  @P0 IMAD.IADD R0, R99, 0x1, R3 ;  /* 0x0000000163000824 */ /* 0x004fe200078e0203 */
[----:B------:R-:W-:Y:S05]  /*69c0*/  @P0 WARPSYNC.ALL ;  /* 0x0000000000000948 */ /* 0x000fea0003800000 */
[----:B------:R3:W4:Y:S04]  /*69d0*/  @P0 LDSM.16.M88.4 R56, [R5+UR36+0x400] ;  /* 0x000400240538083b */ /* 0x0007280008000200 */
[----:B------:R3:W2:Y:S04]  /*69e0*/  @P0 LDSM.16.M88.4 R60, [R4+0x400] ;  /* 0x00040000043c083b */ /* 0x0006a80000000200 */
[----:B------:R3:W1:Y:S04]  /*69f0*/  @P0 LDSM.16.M88.4 R68, [R3+0x400] ;  /* 0x000400000344083b */ /* 0x0006680000000200 */
[----:B------:R3:W1:Y:S02]  /*6a00*/  @P0 LDSM.16.M88.4 R76, [R0+0x400] ;  /* 0x00040000004c083b */ /* 0x0006640000000200 */
.L_x_102:
[----:B------:R-:W-:Y:S05]  /*6a10*/  BSYNC B1 ;  /* 0x0000000000017941 */ /* 0x000fea0003800000 */
.L_x_101:
[----:B--23--:R-:W-:Y:S05]  /*6a20*/  VIADD R0, R48, 0x40 ;  /* 0x0000004030007836 */ /* 0x00cfea0000000000 */
[----:B------:R-:W-:Y:S04]  /*6a30*/  SHF.R.U32.HI R0, RZ, 0x15, R0 ;  /* 0x00000015ff007819 */ /* 0x000fe80000011600 */
[----:B------:R-:W-:Y:S11]  /*6a40*/  LOP3.LUT P0, RZ, R0, 0x3, R93, 0x48, !PT ;  /* 0x0000000300ff7812 */ /* 0x000ff6000780485d */
[----:B------:R-:W-:Y:S02]  /*6a50*/  @!UPT UIADD3 URZ, UPT, UPT, URZ, URZ, URZ ;  /* 0x000000fffffff290 */ /* 0x000fe4000fffe0ff */
[----:B------:R-:W-:Y:S05]  /*6a60*/  @!P0 BRA `(.L_x_106) ;  /* 0x0000000000408947 */ /* 0x000fea0003800000 */
[----:B------:R-:W2:Y:S01]  /*6a70*/  LDCU.64 UR8, c[0x4][0x70] ;  /* 0x01000e00ff0877ac */ /* 0x000ea20008000a00 */
[----:B------:R-:W-:Y:S01]  /*6a80*/  MOV R3, 0x0 ;  /* 0x0000000000037802 */ /* 0x000fe20000000f00 */
[----:B------:R-:W-:Y:S02]  /*6a90*/  HFMA2 R12, -RZ, RZ, 0, 5.9604644775390625e-08 ;  /* 0x00000001ff0c7431 */ /* 0x000fe400000001ff */
[----:B-1----:R-:W-:Y:S02]  /*6aa0*/  IMAD.MOV.U32 R8, RZ, RZ, 0x192 ;  /* 0x00000192ff087424 */ /* 0x002fe400078e00ff */
[----:B------:R-:W-:Y:S01]  /*6ab0*/  IMAD.MOV.U32 R13, RZ, RZ, RZ ;  /* 0x000000ffff0d7224 */ /* 0x000fe200078e00ff */
[----:B------:R-:W1:Y:S01]  /*6ac0*/  LDCU.64 UR6, c[0x4][0x78] ;  /* 0x01000f00ff0677ac */ /* 0x000e620008000a00 */
[----:B------:R-:W3:Y:S01]  /*6ad0*/  LDC.64 R2, c[0x4][R3] ;  /* 0x0100000003027b82 */ /* 0x000ee20000000a00 */
[----:B------:R-:W5:Y:S01]  /*6ae0*/  LDCU.64 UR4, c[0x4][0x10] ;  /* 0x01000200ff0477ac */ /* 0x000f620008000a00 */
[----:B--2---:R-:W-:Y:S01]  /*6af0*/  MOV R5, UR9 ;  /* 0x0000000900057c02 */ /* 0x004fe20008000f00 */
[----:B------:R-:W-:Y:S01]  /*6b00*/  IMAD.U32 R4, RZ, RZ, UR8 ;  /* 0x00000008ff047e24 */ /* 0x000fe2000f8e00ff */
[----:B-1----:R-:W-:Y:S01]  /*6b10*/  MOV R7, UR7 ;  /* 0x0000000700077c02 */ /* 0x002fe20008000f00 */
[----:B------:R-:W-:Y:S01]  /*6b20*/  IMAD.U32 R6, RZ, RZ, UR6 ;  /* 0x00000006ff067e24 */ /* 0x000fe2000f8e00ff */
[----:B-----5:R-:W-:Y:S01]  /*6b30*/  MOV R11, UR5 ;  /* 0x00000005000b7c02 */ /* 0x020fe20008000f00 */
[----:B------:R-:W-:Y:S02]  /*6b40*/  IMAD.U32 R10, RZ, RZ, UR4 ;  /* 0x00000004ff0a7e24 */ /* 0x000fe4000f8e00ff */
[----:B------:R-:W-:Y:S07]  /*6b50*/  LEPC R20, `(.L_x_106) ;  /* 0x000000001014794e */ /* 0x000fee0000000000 */
[----:B---34-:R-:W-:Y:S05]  /*6b60*/  CALL.ABS.NOINC R2 ;  /* 0x0000000002007343 */ /* 0x018fea0003c00000 */
.L_x_106:
[----:B------:R-:W-:Y:S05]  /*6b70*/  WARPSYNC.ALL ;  /* 0x0000000000007948 */ /* 0x000fea0003800000 */
[----:B------:R-:W-:Y:S01]  /*6b80*/  R2UR UR4, R48 ;  /* 0x00000000300472ca */ /* 0x000fe200000e0000 */
[--C-:B----4-:R-:W-:Y:S01]  /*6b90*/  HADD2.F32 R3, -RZ, R56.reuse.H0_H0 ;  /* 0x20000038ff037230 */ /* 0x110fe20000004100 */
[----:B------:R-:W-:Y:S01]  /*6ba0*/  ISETP.NE.AND P6, PT, R105, RZ, PT ;  /* 0x000000ff6900720c */ /* 0x000fe20003fc5270 */
[--C-:B------:R-:W-:Y:S01]  /*6bb0*/  HADD2.F32 R51, -RZ, R57.reuse.H1_H1 ;  /* 0x30000039ff337230 */ /* 0x100fe20000004100 */
[----:B------:R-:W-:Y:S01]  /*6bc0*/  MOV R50, UR51 ;  /* 0x0000003300327c02 */ /* 0x000fe20008000f00 */
[----:B------:R-:W-:Y:S01]  /*6bd0*/  BSSY.RECONVERGENT B0, `(.L_x_107) ;  /* 0x000008c000007945 */ /* 0x000fe20003800200 */
[----:B------:R-:W-:Y:S02]  /*6be0*/  MOV R74, UR37 ;  /* 0x00000025004a7c02 */ /* 0x000fe40008000f00 */
[----:B------:R-:W-:Y:S05]  /*6bf0*/  ISETP.NE.AND P0, PT, R101, RZ, PT ;  /* 0x000000ff6500720c */ /* 0x000fea0003f05270 */
[----:B-1----:R-:W1:Y:S02]  /*6c00*/  LDTM.16dp256bit.x8 R4, tmem[UR4+0x40] ;  /* 0x00004004000479ee */ /* 0x002e6400081a0000 */
[----:B------:R-:W-:Y:S04]  /*6c10*/  @P6 LEA R50, R50, UR36, 0x3 ;  /* 0x0000002432326c11 */ /* 0x000fe8000f8e18ff */
[----:B------:R-:W-:Y:S04]  /*6c20*/  @P6 IADD3 R50, PT, PT, R50, 0x60, RZ ;  /* 0x0000006032326810 */ /* 0x000fe80007ffe0ff */
[----:B------:R-:W-:Y:S01]  /*6c30*/  @P6 PRMT R74, R74, 0x654, R50 ;  /* 0x000006544a4a6816 */ /* 0x000fe20000000032 */
[----:B------:R-:W-:Y:S02]  /*6c40*/  HADD2.F32 R50, -RZ, R57.H0_H0 ;  /* 0x20000039ff327230 */ /* 0x000fe40000004100 */
[C---:B-1----:R-:W-:Y:S01]  /*6c50*/  FMUL R0, R47.reuse, R4 ;  /* 0x000000042f007220 */ /* 0x042fe20000400000 */
[----:B------:R-:W-:Y:S02]  /*6c60*/  HADD2.F32 R4, -RZ, R56.H1_H1 ;  /* 0x30000038ff047230 */ /* 0x000fe40000004100 */
[C---:B------:R-:W-:Y:S01]  /*6c70*/  FMUL R2, R47.reuse, R5 ;  /* 0x000000052f027220 */ /* 0x040fe20000400000 */
[----:B------:R-:W-:Y:S01]  /*6c80*/  FMUL R7, R47, R7 ;  /* 0x000000072f077220 */ /* 0x000fe20000400000 */
[----:B------:R-:W-:Y:S01]  /*6c90*/  FFMA R0, R49, R3, R0 ;  /* 0x0000000331007223 */ /* 0x000fe20000000000 */
[----:B------:R-:W-:Y:S01]  /*6ca0*/  FMUL R3, R47, R6 ;  /* 0x000000062f037220 */ /* 0x000fe20000400000 */
[----:B------:R-:W-:Y:S01]  /*6cb0*/  FFMA R2, R49, R4, R2 ;  /* 0x0000000431027223 */ /* 0x000fe20000000002 */
[C---:B------:R-:W-:Y:S01]  /*6cc0*/  FMUL R4, R47.reuse, R8 ;  /* 0x000000082f047220 */ /* 0x040fe20000400000 */
[----:B------:R-:W-:Y:S01]  /*6cd0*/  FMUL R8, R47, R12 ;  /* 0x0000000c2f087220 */ /* 0x000fe20000400000 */
[----:B------:R-:W-:Y:S01]  /*6ce0*/  FFMA R3, R49, R50, R3 ;  /* 0x0000003231037223 */ /* 0x000fe20000000003 */
[C---:B------:R-:W-:Y:S01]  /*6cf0*/  FMUL R12, R47.reuse, R16 ;  /* 0x000000102f0c7220 */ /* 0x040fe20000400000 */
[C---:B------:R-:W-:Y:S01]  /*6d00*/  FMUL R16, R47.reuse, R20 ;  /* 0x000000142f107220 */ /* 0x040fe20000400000 */
[C---:B------:R-:W-:Y:S01]  /*6d10*/  FMUL R20, R47.reuse, R24 ;  /* 0x000000182f147220 */ /* 0x040fe20000400000 */
[C---:B------:R-:W-:Y:S01]  /*6d20*/  FMUL R24, R47.reuse, R28 ;  /* 0x0000001c2f187220 */ /* 0x040fe20000400000 */
[C---:B------:R-:W-:Y:S01]  /*6d30*/  FMUL R28, R47.reuse, R32 ;  /* 0x000000202f1c7220 */ /* 0x040fe20000400000 */
[--C-:B------:R-:W-:Y:S01]  /*6d40*/  HADD2.F32 R32, -RZ, R58.reuse.H0_H0 ;  /* 0x2000003aff207230 */ /* 0x100fe20000004100 */
[----:B------:R-:W-:Y:S01]  /*6d50*/  F2FP.F16.F32.PACK_AB R52, R2, R0 ;  /* 0x000000000234723e */ /* 0x000fe200000000ff */
[----:B------:R-:W-:Y:S02]  /*6d60*/  HADD2.F32 R0, -RZ, R58.H1_H1 ;  /* 0x3000003aff007230 */ /* 0x000fe40000004100 */
[----:B------:R-:W-:Y:S01]  /*6d70*/  FMUL R5, R47, R9 ;  /* 0x000000092f057220 */ /* 0x000fe20000400000 */
[--C-:B------:R-:W-:Y:S02]  /*6d80*/  HADD2.F32 R2, -RZ, R59.reuse.H0_H0 ;  /* 0x2000003bff027230 */ /* 0x100fe40000004100 */
[C---:B------:R-:W-:Y:S01]  /*6d90*/  FFMA R7, R49.reuse, R51, R7 ;  /* 0x0000003331077223 */ /* 0x040fe20000000007 */
[C---:B------:R-:W-:Y:S01]  /*6da0*/  FFMA R4, R49.reuse, R32, R4 ;  /* 0x0000002031047223 */ /* 0x040fe20000000004 */
[----:B------:R-:W-:Y:S02]  /*6db0*/  HADD2.F32 R32, -RZ, R59.H1_H1 ;  /* 0x3000003bff207230 */ /* 0x000fe40000004100 */
[----:B------:R-:W-:Y:S01]  /*6dc0*/  FFMA R5, R49, R0, R5 ;  /* 0x0000000031057223 */ /* 0x000fe20000000005 */
[--C-:B------:R-:W-:Y:S01]  /*6dd0*/  HADD2.F32 R0, -RZ, R60.reuse.H0_H0 ;  /* 0x2000003cff007230 */ /* 0x100fe20000004100 */
[----:B------:R-:W-:Y:S01]  /*6de0*/  F2FP.F16.F32.PACK_AB R53, R7, R3 ;  /* 0x000000030735723e */ /* 0x000fe200000000ff */
[----:B------:R-:W-:Y:S01]  /*6df0*/  FMUL R6, R47, R10 ;  /* 0x0000000a2f067220 */ /* 0x000fe20000400000 */
[----:B------:R-:W-:Y:S01]  /*6e00*/  HADD2.F32 R3, -RZ, R61.H0_H0 ;  /* 0x2000003dff037230 */ /* 0x000fe20000004100 */
[----:B------:R-:W-:Y:S01]  /*6e10*/  F2FP.F16.F32.PACK_AB R54, R5, R4 ;  /* 0x000000040536723e */ /* 0x000fe200000000ff */
[----:B------:R-:W-:Y:S01]  /*6e20*/  FMUL R11, R47, R11 ;  /* 0x0000000b2f0b7220 */ /* 0x000fe20000400000 */
[----:B------:R-:W-:Y:S01]  /*6e30*/  FFMA R6, R49, R2, R6 ;  /* 0x0000000231067223 */ /* 0x000fe20000000006 */
[----:B------:R-:W-:Y:S02]  /*6e40*/  HADD2.F32 R2, -RZ, R60.H1_H1 ;  /* 0x3000003cff027230 */ /* 0x000fe40000004100 */
[----:B------:R-:W-:Y:S01]  /*6e50*/  FMUL R9, R47, R13 ;  /* 0x0000000d2f097220 */ /* 0x000fe20000400000 */
[C---:B------:R-:W-:Y:S01]  /*6e60*/  FFMA R11, R49.reuse, R32, R11 ;  /* 0x00000020310b7223 */ /* 0x040fe2000000000b */
[----:B------:R-:W-:Y:S02]  /*6e70*/  HADD2.F32 R4, -RZ, R77.H0_H0 ;  /* 0x2000004dff047230 */ /* 0x000fe40000004100 */
[C---:B------:R-:W-:Y:S01]  /*6e80*/  FFMA R8, R49.reuse, R0, R8 ;  /* 0x0000000031087223 */ /* 0x040fe20000000008 */
[----:B------:R-:W-:Y:S01]  /*6e90*/  FFMA R9, R49, R2, R9 ;  /* 0x0000000231097223 */ /* 0x000fe20000000009 */
[----:B------:R-:W-:Y:S01]  /*6ea0*/  HADD2.F32 R0, -RZ, R61.H1_H1 ;  /* 0x3000003dff007230 */ /* 0x000fe20000004100 */
[----:B------:R-:W-:Y:S01]  /*6eb0*/  F2FP.F16.F32.PACK_AB R55, R11, R6 ;  /* 0x000000060b37723e */ /* 0x000fe200000000ff */
[C---:B------:R-:W-:Y:S01]  /*6ec0*/  FMUL R10, R47.reuse, R14 ;  /* 0x0000000e2f0a7220 */ /* 0x040fe20000400000 */
[----:B------:R-:W-:Y:S01]  /*6ed0*/  FMUL R15, R47, R15 ;  /* 0x0000000f2f0f7220 */ /* 0x000fe20000400000 */
[--C-:B------:R-:W-:Y:S01]  /*6ee0*/  HADD2.F32 R2, -RZ, R62.reuse.H0_H0 ;  /* 0x2000003eff027230 */ /* 0x100fe20000004100 */
[----:B------:R-:W-:Y:S01]  /*6ef0*/  F2FP.F16.F32.PACK_AB R8, R9, R8 ;  /* 0x000000080908723e */ /* 0x000fe200000000ff */
[----:B------:R1:W-:Y:S01]  /*6f00*/  STSM.16.M88.4 [R107+0x2400], R52 ;  /* 0x002400346b007844 */ /* 0x0003e20000000200 */
[C---:B------:R-:W-:Y:S01]  /*6f10*/  FFMA R10, R49.reuse, R3, R10 ;  /* 0x00000003310a7223 */ /* 0x040fe2000000000a */
[C---:B------:R-:W-:Y:S01]  /*6f20*/  FFMA R15, R49.reuse, R0, R15 ;  /* 0x00000000310f7223 */ /* 0x040fe2000000000f */
[----:B------:R-:W-:Y:S02]  /*6f30*/  HADD2.F32 R3, -RZ, R62.H1_H1 ;  /* 0x3000003eff037230 */ /* 0x000fe40000004100 */
[----:B------:R-:W-:Y:S01]  /*6f40*/  FFMA R12, R49, R2, R12 ;  /* 0x00000002310c7223 */ /* 0x000fe2000000000c */
[----:B------:R-:W-:Y:S01]  /*6f50*/  FMUL R13, R47, R17 ;  /* 0x000000112f0d7220 */ /* 0x000fe20000400000 */
[--C-:B------:R-:W-:Y:S01]  /*6f60*/  HADD2.F32 R0, -RZ, R63.reuse.H0_H0 ;  /* 0x2000003fff007230 */ /* 0x100fe20000004100 */
[----:B------:R-:W-:Y:S01]  /*6f70*/  F2FP.F16.F32.PACK_AB R9, R15, R10 ;  /* 0x0000000a0f09723e */ /* 0x000fe200000000ff */
[----:B------:R-:W-:Y:S01]  /*6f80*/  FMUL R14, R47, R18 ;  /* 0x000000122f0e7220 */ /* 0x000fe20000400000 */
[----:B------:R-:W-:Y:S01]  /*6f90*/  FFMA R13, R49, R3, R13 ;  /* 0x00000003310d7223 */ /* 0x000fe2000000000d */
[----:B------:R-:W-:Y:S02]  /*6fa0*/  HADD2.F32 R2, -RZ, R63.H1_H1 ;  /* 0x3000003fff027230 */ /* 0x000fe40000004100 */
[----:B------:R-:W-:Y:S01]  /*6fb0*/  FMUL R19, R47, R19 ;  /* 0x000000132f137220 */ /* 0x000fe20000400000 */
[----:B------:R-:W-:Y:S01]  /*6fc0*/  FFMA R14, R49, R0, R14 ;  /* 0x00000000310e7223 */ /* 0x000fe2000000000e */
[--C-:B------:R-:W-:Y:S01]  /*6fd0*/  HADD2.F32 R0, -RZ, R68.reuse.H0_H0 ;  /* 0x20000044ff007230 */ /* 0x100fe20000004100 */
[----:B------:R-:W-:Y:S01]  /*6fe0*/  F2FP.F16.F32.PACK_AB R10, R13, R12 ;  /* 0x0000000c0d0a723e */ /* 0x000fe200000000ff */
[----:B------:R-:W-:Y:S01]  /*6ff0*/  FFMA R19, R49, R2, R19 ;  /* 0x0000000231137223 */ /* 0x000fe20000000013 */
[----:B------:R-:W-:Y:S02]  /*7000*/  HADD2.F32 R2, -RZ, R68.H1_H1 ;  /* 0x30000044ff027230 */ /* 0x000fe40000004100 */
[----:B------:R-:W-:Y:S01]  /*7010*/  FMUL R17, R47, R21 ;  /* 0x000000152f117220 */ /* 0x000fe20000400000 */
[----:B------:R-:W-:Y:S01]  /*7020*/  FFMA R16, R49, R0, R16 ;  /* 0x0000000031107223 */ /* 0x000fe20000000010 */
[--C-:B------:R-:W-:Y:S01]  /*7030*/  HADD2.F32 R3, -RZ, R69.reuse.H0_H0 ;  /* 0x20000045ff037230 */ /* 0x100fe20000004100 */
[----:B------:R-:W-:Y:S01]  /*7040*/  F2FP.F16.F32.PACK_AB R11, R19, R14 ;  /* 0x0000000e130b723e */ /* 0x000fe200000000ff */
[----:B------:R-:W-:Y:S01]  /*7050*/  FFMA R17, R49, R2, R17 ;  /* 0x0000000231117223 */ /* 0x000fe20000000011 */
[C---:B------:R-:W-:Y:S01]  /*7060*/  FMUL R18, R47.reuse, R22 ;  /* 0x000000162f127220 */ /* 0x040fe20000400000 */
[----:B------:R-:W-:Y:S02]  /*7070*/  HADD2.F32 R0, -RZ, R69.H1_H1 ;  /* 0x30000045ff007230 */ /* 0x000fe40000004100 */
[----:B------:R-:W-:Y:S01]  /*7080*/  FMUL R23, R47, R23 ;  /* 0x000000172f177220 */ /* 0x000fe20000400000 */
[----:B------:R1:W-:Y:S01]  /*7090*/  STSM.16.M88.4 [R106+0x2400], R8 ;  /* 0x002400086a007844 */ /* 0x0003e20000000200 */
[----:B------:R-:W-:Y:S01]  /*70a0*/  F2FP.F16.F32.PACK_AB R16, R17, R16 ;  /* 0x000000101110723e */ /* 0x000fe200000000ff */
[C---:B------:R-:W-:Y:S01]  /*70b0*/  FFMA R18, R49.reuse, R3, R18 ;  /* 0x0000000331127223 */ /* 0x040fe20000000012 */
[----:B------:R-:W-:Y:S01]  /*70c0*/  FFMA R23, R49, R0, R23 ;  /* 0x0000000031177223 */ /* 0x000fe20000000017 */
[--C-:B------:R-:W-:Y:S02]  /*70d0*/  HADD2.F32 R2, -RZ, R70.reuse.H0_H0 ;  /* 0x20000046ff027230 */ /* 0x100fe40000004100 */
[C---:B------:R-:W-:Y:S01]  /*70e0*/  FMUL R21, R47.reuse, R25 ;  /* 0x000000192f157220 */ /* 0x040fe20000400000 */
[----:B------:R-:W-:Y:S02]  /*70f0*/  HADD2.F32 R0, -RZ, R70.H1_H1 ;  /* 0x30000046ff007230 */ /* 0x000fe40000004100 */
[----:B------:R-:W-:Y:S01]  /*7100*/  FMUL R22, R47, R26 ;  /* 0x0000001a2f167220 */ /* 0x000fe20000400000 */
[--C-:B------:R-:W-:Y:S02]  /*7110*/  HADD2.F32 R3, -RZ, R71.reuse.H0_H0 ;  /* 0x20000047ff037230 */ /* 0x100fe40000004100 */
[----:B------:R-:W-:Y:S01]  /*7120*/  FFMA R20, R49, R2, R20 ;  /* 0x0000000231147223 */ /* 0x000fe20000000014 */
[----:B------:R-:W-:Y:S01]  /*7130*/  FMUL R27, R47, R27 ;  /* 0x0000001b2f1b7220 */ /* 0x000fe20000400000 */
[C---:B------:R-:W-:Y:S01]  /*7140*/  FFMA R21, R49.reuse, R0, R21 ;  /* 0x0000000031157223 */ /* 0x040fe20000000015 */
[----:B------:R-:W-:Y:S02]  /*7150*/  HADD2.F32 R0, -RZ, R71.H1_H1 ;  /* 0x30000047ff007230 */ /* 0x000fe40000004100 */
[----:B------:R-:W-:Y:S01]  /*7160*/  FFMA R22, R49, R3, R22 ;  /* 0x0000000331167223 */ /* 0x000fe20000000016 */
[--C-:B------:R-:W-:Y:S02]  /*7170*/  HADD2.F32 R2, -RZ, R76.reuse.H0_H0 ;  /* 0x2000004cff027230 */ /* 0x100fe40000004100 */
[C---:B------:R-:W-:Y:S01]  /*7180*/  FMUL R25, R47.reuse, R29 ;  /* 0x0000001d2f197220 */ /* 0x040fe20000400000 */
[----:B------:R-:W-:Y:S02]  /*7190*/  HADD2.F32 R3, -RZ, R76.H1_H1 ;  /* 0x3000004cff037230 */ /* 0x000fe40000004100 */
[----:B------:R-:W-:Y:S01]  /*71a0*/  FMUL R26, R47, R30 ;  /* 0x0000001e2f1a7220 */ /* 0x000fe20000400000 */
[C---:B------:R-:W-:Y:S01]  /*71b0*/  FFMA R27, R49.reuse, R0, R27 ;  /* 0x00000000311b7223 */ /* 0x040fe2000000001b */
[C---:B------:R-:W-:Y:S01]  /*71c0*/  FFMA R24, R49.reuse, R2, R24 ;  /* 0x0000000231187223 */ /* 0x040fe20000000018 */
[----:B------:R-:W-:Y:S02]  /*71d0*/  HADD2.F32 R0, -RZ, R77.H1_H1 ;  /* 0x3000004dff007230 */ /* 0x000fe40000004100 */
[----:B------:R-:W-:Y:S01]  /*71e0*/  FFMA R25, R49, R3, R25 ;  /* 0x0000000331197223 */ /* 0x000fe20000000019 */
[----:B------:R-:W-:Y:S01]  /*71f0*/  FMUL R31, R47, R31 ;  /* 0x0000001f2f1f7220 */ /* 0x000fe20000400000 */
[--C-:B------:R-:W-:Y:S02]  /*7200*/  HADD2.F32 R2, -RZ, R78.reuse.H0_H0 ;  /* 0x2000004eff027230 */ /* 0x100fe40000004100 */
[----:B------:R-:W-:Y:S01]  /*7210*/  FFMA R26, R49, R4, R26 ;  /* 0x00000004311a7223 */ /* 0x000fe2000000001a */
[----:B------:R-:W-:Y:S02]  /*7220*/  HADD2.F32 R3, -RZ, R78.H1_H1 ;  /* 0x3000004eff037230 */ /* 0x000fe40000004100 */
[C---:B------:R-:W-:Y:S01]  /*7230*/  FMUL R29, R47.reuse, R33 ;  /* 0x000000212f1d7220 */ /* 0x040fe20000400000 */
[--C-:B------:R-:W-:Y:S02]  /*7240*/  HADD2.F32 R4, -RZ, R79.reuse.H0_H0 ;  /* 0x2000004fff047230 */ /* 0x100fe40000004100 */
[----:B------:R-:W-:Y:S01]  /*7250*/  FMUL R30, R47, R34 ;  /* 0x000000222f1e7220 */ /* 0x000fe20000400000 */
[----:B------:R-:W-:Y:S02]  /*7260*/  HADD2.F32 R5, -RZ, R79.H1_H1 ;  /* 0x3000004fff057230 */ /* 0x000fe40000004100 */
[----:B------:R-:W-:Y:S01]  /*7270*/  FFMA R31, R49, R0, R31 ;  /* 0x00000000311f7223 */ /* 0x000fe2000000001f */
[----:B------:R-:W-:Y:S01]  /*7280*/  FMUL R35, R47, R35 ;  /* 0x000000232f237220 */ /* 0x000fe20000400000 */
[C---:B------:R-:W-:Y:S01]  /*7290*/  FFMA R28, R49.reuse, R2, R28 ;  /* 0x00000002311c7223 */ /* 0x040fe2000000001c */
[C---:B------:R-:W-:Y:S01]  /*72a0*/  FFMA R29, R49.reuse, R3, R29 ;  /* 0x00000003311d7223 */ /* 0x040fe2000000001d */
[----:B------:R-:W-:Y:S01]  /*72b0*/  FFMA R30, R49, R4, R30 ;  /* 0x00000004311e7223 */ /* 0x000fe2000000001e */
[----:B------:R-:W-:Y:S01]  /*72c0*/  F2FP.F16.F32.PACK_AB R17, R23, R18 ;  /* 0x000000121711723e */ /* 0x000fe200000000ff */
[----:B------:R-:W-:Y:S01]  /*72d0*/  FFMA R35, R49, R5, R35 ;  /* 0x0000000531237223 */ /* 0x000fe20000000023 */
[----:B------:R-:W-:Y:S02]  /*72e0*/  F2FP.F16.F32.PACK_AB R18, R21, R20 ;  /* 0x000000141512723e */ /* 0x000fe400000000ff */
[----:B------:R-:W-:Y:S02]  /*72f0*/  F2FP.F16.F32.PACK_AB R19, R27, R22 ;  /* 0x000000161b13723e */ /* 0x000fe400000000ff */
[----:B------:R-:W-:Y:S02]  /*7300*/  F2FP.F16.F32.PACK_AB R24, R25, R24 ;  /* 0x000000181918723e */ /* 0x000fe400000000ff */
[----:B------:R-:W-:Y:S01]  /*7310*/  F2FP.F16.F32.PACK_AB R25, R31, R26 ;  /* 0x0000001a1f19723e */ /* 0x000fe200000000ff */
[----:B------:R1:W-:Y:S01]  /*7320*/  STSM.16.M88.4 [R108+0x2000], R16 ;  /* 0x002000106c007844 */ /* 0x0003e20000000200 */
[----:B------:R-:W-:Y:S02]  /*7330*/  F2FP.F16.F32.PACK_AB R26, R29, R28 ;  /* 0x0000001c1d1a723e */ /* 0x000fe400000000ff */
[----:B------:R-:W-:Y:S02]  /*7340*/  F2FP.F16.F32.PACK_AB R27, R35, R30 ;  /* 0x0000001e231b723e */ /* 0x000fe400000000ff */
[----:B------:R-:W-:Y:S02]  /*7350*/  LEA R0, R65, UR36, 0x3 ;  /* 0x0000002441007c11 */ /* 0x000fe4000f8e18ff */
[----:B------:R-:W-:Y:S01]  /*7360*/  @P6 SHF.L.U32 R2, R98, 0x1f, RZ ;  /* 0x0000001f62026819 */ /* 0x000fe200000006ff */
[----:B------:R1:W-:Y:S01]  /*7370*/  STSM.16.M88.4 [R109+0x2000], R24 ;  /* 0x002000186d007844 */ /* 0x0003e20000000200 */
        /* <DEDUP_REMOVED lines=8> */
[----:B------:R-:W-:Y:S02]  /*7400*/  UIADD3 UR8, UP0, UPT, UR52, 0x680, URZ ;  /* 0x0000068034087890 */ /* 0x000fe4000ff1e0ff */
[----:B------:R-:W-:Y:S02]  /*7410*/  UIADD3 UR5, UPT, UPT, UR41, 0x40, URZ ;  /* 0x0000004029057890 */ /* 0x000fe4000fffe0ff */
[----:B------:R-:W-:Y:S02]  /*7420*/  UIADD3 UR4, UPT, UPT, UR36, 0x2400, URZ ;  /* 0x0000240024047890 */ /* 0x000fe4000fffe0ff */
[----:B------:R-:W-:Y:S01]  /*7430*/  UIADD3.X UR9, UPT, UPT, URZ, UR53, URZ, UP0, !UPT ;  /* 0x00000035ff097290 */ /* 0x000fe200087fe4ff */
[----:B------:R-:W-:Y:S01]  /*7440*/  UMOV UR6, UR42 ;  /* 0x0000002a00067c82 */ /* 0x000fe20008000000 */
[----:B------:R-:W-:Y:S07]  /*7450*/  UMOV UR7, UR44 ;  /* 0x0000002c00077c82 */ /* 0x000fee0008000000 */
[----:B------:R2:W-:Y:S01]  /*7460*/  UTMASTG.3D [UR4], [UR8] ;  /* 0x00000004080073b5 */ /* 0x0005e20008010000 */
[----:B------:R0:W-:Y:S01]  /*7470*/  UTMACMDFLUSH ;  /* 0x00000000000079b7 */ /* 0x0001e20000000000 */
[----:B--2---:R-:W-:Y:S04]  /*7480*/  DEPBAR.LE SB0, 0x1 ;  /* 0x000080400000791a */ /* 0x004fe80000000000 */
.L_x_108:
[----:B------:R-:W-:Y:S05]  /*7490*/  BSYNC.RECONVERGENT B0 ;  /* 0x0000000000007941 */ /* 0x000fea0003800200 */
.L_x_107:
[----:B------:R-:W-:Y:S01]  /*74a0*/  BAR.SYNC.DEFER_BLOCKING 0x1, 0x80 ;  /* 0x0042000000007b1d */ /* 0x000fe20000010000 */
[----:B------:R-:W-:Y:S04]  /*74b0*/  UIADD3 UR40, UPT, UPT, UR51, 0x1, URZ ;  /* 0x0000000133287890 */ /* 0x000fe8000fffe0ff */
[----:B------:R-:W-:Y:S04]  /*74c0*/  UISETP.NE.AND UP0, UPT, UR40, 0x4, UPT ;  /* 0x000000042800788c */ /* 0x000fe8000bf05270 */
[----:B------:R-:W-:Y:S01]  /*74d0*/  USEL UR40, UR40, URZ, UP0 ;  /* 0x000000ff28287287 */ /* 0x000fe20008000000 */
[----:B------:R2:W-:Y:S01]  /*74e0*/  @P6 SYNCS.ARRIVE.TRANS64.RED.A1T0 RZ, [R74+URZ], RZ ;  /* 0x000000ff4aff69a7 */ /* 0x0005e200081004ff */
[----:B------:R-:W-:Y:S01]  /*74f0*/  BSSY B1, `(.L_x_109) ;  /* 0x0000018000017945 */ /* 0x000fe20003800000 */
[----:B------:R-:W3:Y:S02]  /*7500*/  @P6 SYNCS.PHASECHK.TRANS64.TRYWAIT P0, [R0+URZ+0x40], R2 ;  /* 0x00004002000065a7 */ /* 0x000ee400080011ff */
[----:B---3--:R-:W-:Y:S01]  /*7510*/  @P6 SEL R67, RZ, 0x1, !P0 ;  /* 0x00000001ff436807 */ /* 0x008fe20004000000 */
[----:B--2---:R-:W-:Y:S06]  /*7520*/  @!P6 BRA `(.L_x_110) ;  /* 0x000000000050e947 */ /* 0x004fec0003800000 */
        /* <DEDUP_REMOVED lines=8> */
[----:B------:R-:W-:Y:S04]  /*75b0*/  SHF.L.U32 R5, R98, 0x1f, RZ ;  /* 0x0000001f62057819 */ /* 0x000fe800000006ff */
[----:B------:R-:W2:Y:S02]  /*75c0*/  SYNCS.PHASECHK.TRANS64.TRYWAIT P0, [R0+URZ+0x40], R5 ;  /* 0x00004005000075a7 */ /* 0x000ea400080011ff */
[----:B--2---:R-:W-:Y:S05]  /*75d0*/  @!P0 BRA `(.L_x_113) ;  /* 0x0000002400708947 */ /* 0x004fea0003800000 */
.L_x_112:
[----:B------:R-:W-:Y:S05]  /*75e0*/  BSYNC B0 ;  /* 0x0000000000007941 */ /* 0x000fea0003800000 */
.L_x_111:
[----:B------:R-:W-:Y:S02]  /*75f0*/  ISETP.NE.AND P0, PT, R72, RZ, PT ;  /* 0x000000ff4800720c */ /* 0x000fe40003f05270 */
[----:B------:R-:W-:Y:S11]  /*7600*/  IADD3 R65, PT, PT, R65, 0x1, RZ ;  /* 0x0000000141417810 */ /* 0x000ff60007ffe0ff */
[----:B--2---:R-:W-:Y:S01]  /*7610*/  @P0 IMAD.IADD R0, R99, 0x1, R2 ;  /* 0x0000000163000824 */ /* 0x004fe200078e0202 */
[----:B------:R-:W-:Y:S05]  /*7620*/  @P0 WARPSYNC.ALL ;  /* 0x0000000000000948 */ /* 0x000fea0003800000 */
[----:B------:R2:W3:Y:S04]  /*7630*/  @P0 LDSM.16.M88.4 R56, [R4+UR36+0x400] ;  /* 0x000400240438083b */ /* 0x0004e80008000200 */
[----:B------:R2:W4:Y:S04]  /*7640*/  @P0 LDSM.16.M88.4 R60, [R3+0x400] ;  /* 0x00040000033c083b */ /* 0x0005280000000200 */
[----:B------:R2:W1:Y:S04]  /*7650*/  @P0 LDSM.16.M88.4 R68, [R2+0x400] ;  /* 0x000400000244083b */ /* 0x0004680000000200 */
[----:B------:R2:W1:Y:S02]  /*7660*/  @P0 LDSM.16.M88.4 R76, [R0+0x400] ;  /* 0x00040000004c083b */ /* 0x0004640000000200 */
.L_x_110:
[----:B------:R-:W-:Y:S05]  /*7670*/  BSYNC B1 ;  /* 0x0000000000017941 */ /* 0x000fea0003800000 */
.L_x_109:
[----:B--2---:R-:W-:Y:S05]  /*7680*/  VIADD R0, R48, 0x80 ;  /* 0x0000008030007836 */ /* 0x004fea0000000000 */
        /* <DEDUP_REMOVED lines=20> */
.L_x_114:
[----:B------:R-:W-:Y:S05]  /*77d0*/  WARPSYNC.ALL ;  /* 0x0000000000007948 */ /* 0x000fea0003800000 */
[----:B------:R-:W-:Y:S01]  /*77e0*/  R2UR UR4, R48 ;  /* 0x00000000300472ca */ /* 0x000fe200000e0000 */
[--C-:B---3--:R-:W-:Y:S01]  /*77f0*/  HADD2.F32 R3, -RZ, R56.reuse.H0_H0 ;  /* 0x20000038ff037230 */ /* 0x108fe20000004100 */
        /* <DEDUP_REMOVED lines=35> */
[--C-:B----4-:R-:W-:Y:S01]  /*7a30*/  HADD2.F32 R0, -RZ, R60.reuse.H0_H0 ;  /* 0x2000003cff007230 */ /* 0x110fe20000004100 */
        /* <DEDUP_REMOVED lines=107> */
.L_x_116:
[----:B------:R-:W-:Y:S05]  /*80f0*/  BSYNC.RECONVERGENT B0 ;  /* 0x0000000000007941 */ /* 0x000fea0003800200 */
.L_x_115:
        /* <DEDUP_REMOVED lines=20> */
.L_x_120:
[----:B------:R-:W-:Y:S05]  /*8240*/  BSYNC B0 ;  /* 0x0000000000007941 */ /* 0x000fea0003800000 */
.L_x_119:
[----:B------:R-:W-:Y:S11]  /*8250*/  ISETP.NE.AND P0, PT, R72, RZ, PT ;  /* 0x000000ff4800720c */ /* 0x000ff60003f05270 */
[----:B------:R-:W-:Y:S02]  /*8260*/  @!UPT UIADD3 URZ, UPT, UPT, URZ, URZ, URZ ;  /* 0x000000fffffff290 */ /* 0x000fe4000fffe0ff */
[----:B--2---:R-:W-:Y:S01]  /*8270*/  @P0 IADD3 R0, PT, PT, R99, R73, RZ ;  /* 0x0000004963000210 */ /* 0x004fe20007ffe0ff */
[----:B------:R-:W-:Y:S05]  /*8280*/  @P0 WARPSYNC.ALL ;  /* 0x0000000000000948 */ /* 0x000fea0003800000 */
[----:B------:R2:W3:Y:S04]  /*8290*/  @P0 LDSM.16.M88.4 R56, [R65+UR36+0x400] ;  /* 0x000400244138083b */ /* 0x0004e80008000200 */
[----:B------:R2:W4:Y:S04]  /*82a0*/  @P0 LDSM.16.M88.4 R60, [R3+0x400] ;  /* 0x00040000033c083b */ /* 0x0005280000000200 */
[----:B------:R2:W1:Y:S04]  /*82b0*/  @P0 LDSM.16.M88.4 R68, [R73+0x400] ;  /* 0x000400004944083b */ /* 0x0004680000000200 */
[----:B------:R2:W1:Y:S02]  /*82c0*/  @P0 LDSM.16.M88.4 R76, [R0+0x400] ;  /* 0x00040000004c083b */ /* 0x0004640000000200 */
.L_x_118:
[----:B------:R-:W-:Y:S05]  /*82d0*/  BSYNC B1 ;  /* 0x0000000000017941 */ /* 0x000fea0003800000 */
.L_x_117:
        /* <DEDUP_REMOVED lines=21> */
.L_x_122:
[----:B------:R-:W-:Y:S01]  /*8430*/  ISETP.NE.AND P0, PT, R101, RZ, PT ;  /* 0x000000ff6500720c */ /* 0x000fe20003f05270 */
[----:B------:R-:W-:Y:S05]  /*8440*/  WARPSYNC.ALL ;  /* 0x0000000000007948 */ /* 0x000fea0003800000 */
[----:B------:R-:W-:Y:S01]  /*8450*/  R2UR UR4, R48 ;  /* 0x00000000300472ca */ /* 0x000fe200000e0000 */
[--C-:B---3--:R-:W-:Y:S01]  /*8460*/  HADD2.F32 R0, -RZ, R56.reuse.H0_H0 ;  /* 0x20000038ff007230 */ /* 0x108fe20000004100 */
[----:B------:R-:W-:Y:S01]  /*8470*/  R2UR UR5, R64 ;  /* 0x00000000400572ca */ /* 0x000fe200000e0000 */
[----:B------:R-:W-:Y:S01]  /*8480*/  HADD2.F32 R2, -RZ, R56.H1_H1 ;  /* 0x30000038ff027230 */ /* 0x000fe20000004100 */
[----:B------:R-:W-:Y:S01]  /*8490*/  BSSY.RECONVERGENT B0, `(.L_x_123) ;  /* 0x0000089000007945 */ /* 0x000fe20003800200 */
[--C-:B------:R-:W-:Y:S02]  /*84a0*/  HADD2.F32 R3, -RZ, R57.reuse.H0_H0 ;  /* 0x20000039ff037230 */ /* 0x100fe40000004100 */
[----:B------:R-:W-:Y:S02]  /*84b0*/  HADD2.F32 R48, -RZ, R57.H1_H1 ;  /* 0x30000039ff307230 */ /* 0x000fe40000004100 */
[--C-:B------:R-:W-:Y:S02]  /*84c0*/  HADD2.F32 R50, -RZ, R58.reuse.H0_H0 ;  /* 0x2000003aff327230 */ /* 0x100fe40000004100 */
[----:B------:R-:W-:Y:S02]  /*84d0*/  HADD2.F32 R51, -RZ, R58.H1_H1 ;  /* 0x3000003aff337230 */ /* 0x000fe40000004100 */
[----:B-1----:R-:W1:Y:S01]  /*84e0*/  LDTM.16dp256bit.x8 R4, tmem[UR4+0xc0] ;  /* 0x0000c004000479ee */ /* 0x002e6200081a0000 */
[----:B------:R-:W-:Y:S01]  /*84f0*/  NOP ;  /* 0x0000000000007918 */ /* 0x000fe20000000000 */
[----:B------:R-:W-:Y:S01]  /*8500*/  UIADD3 UR5, UPT, UPT, UR5, 0xd0, URZ ;  /* 0x000000d005057890 */ /* 0x000fe2000fffe0ff */
[--C-:B------:R-:W-:Y:S02]  /*8510*/  HADD2.F32 R52, -RZ, R59.reuse.H0_H0 ;  /* 0x2000003bff347230 */ /* 0x100fe40000004100 */
[----:B------:R-:W-:Y:S01]  /*8520*/  HADD2.F32 R53, -RZ, R59.H1_H1 ;  /* 0x3000003bff357230 */ /* 0x000fe20000004100 */
[----:B------:R-:W-:Y:S01]  /*8530*/  UPRMT UR5, UR37, 0x654, UR5 ;  /* 0x0000065425057896 */ /* 0x000fe20008000005 */
[--C-:B----4-:R-:W-:Y:S02]  /*8540*/  HADD2.F32 R54, -RZ, R60.reuse.H0_H0 ;  /* 0x2000003cff367230 */ /* 0x110fe40000004100 */
[----:B------:R-:W-:Y:S02]  /*8550*/  HADD2.F32 R55, -RZ, R60.H1_H1 ;  /* 0x3000003cff377230 */ /* 0x000fe40000004100 */
[--C-:B------:R-:W-:Y:S02]  /*8560*/  HADD2.F32 R56, -RZ, R61.reuse.H0_H0 ;  /* 0x2000003dff387230 */ /* 0x100fe40000004100 */
[----:B------:R-:W-:Y:S02]  /*8570*/  HADD2.F32 R57, -RZ, R61.H1_H1 ;  /* 0x3000003dff397230 */ /* 0x000fe40000004100 */
[----:B-1----:R-:W-:Y:S01]  /*8580*/  SYNCS.ARRIVE.TRANS64.RED.A1T0 RZ, [UR5], RZ ;  /* 0x000000ffffff79a7 */ /* 0x002fe20008100405 */
[--C-:B------:R-:W-:Y:S02]  /*8590*/  HADD2.F32 R58, -RZ, R62.reuse.H0_H0 ;  /* 0x2000003eff3a7230 */ /* 0x100fe40000004100 */
[----:B------:R-:W-:Y:S02]  /*85a0*/  HADD2.F32 R59, -RZ, R62.H1_H1 ;  /* 0x3000003eff3b7230 */ /* 0x000fe40000004100 */
[--C-:B------:R-:W-:Y:S02]  /*85b0*/  HADD2.F32 R60, -RZ, R63.reuse.H0_H0 ;  /* 0x2000003fff3c7230 */ /* 0x100fe40000004100 */
[----:B------:R-:W-:Y:S02]  /*85c0*/  HADD2.F32 R61, -RZ, R63.H1_H1 ;  /* 0x3000003fff3d7230 */ /* 0x000fe40000004100 */
[C---:B------:R-:W-:Y:S01]  /*85d0*/  FMUL R4, R47.reuse, R4 ;  /* 0x000000042f047220 */ /* 0x040fe20000400000 */
[C---:B------:R-:W-:Y:S01]  /*85e0*/  FMUL R5, R47.reuse, R5 ;  /* 0x000000052f057220 */ /* 0x040fe20000400000 */
[C---:B------:R-:W-:Y:S01]  /*85f0*/  FMUL R6, R47.reuse, R6 ;  /* 0x000000062f067220 */ /* 0x040fe20000400000 */
[----:B------:R-:W-:Y:S01]  /*8600*/  FMUL R7, R47, R7 ;  /* 0x000000072f077220 */ /* 0x000fe20000400000 */
[C---:B------:R-:W-:Y:S01]  /*8610*/  FFMA R4, R49.reuse, R0, R4 ;  /* 0x0000000031047223 */ /* 0x040fe20000000004 */
[C---:B------:R-:W-:Y:S01]  /*8620*/  FFMA R5, R49.reuse, R2, R5 ;  /* 0x0000000231057223 */ /* 0x040fe20000000005 */
[C---:B------:R-:W-:Y:S01]  /*8630*/  FFMA R6, R49.reuse, R3, R6 ;  /* 0x0000000331067223 */ /* 0x040fe20000000006 */
[----:B------:R-:W-:Y:S01]  /*8640*/  FFMA R7, R49, R48, R7 ;  /* 0x0000003031077223 */ /* 0x000fe20000000007 */
[C---:B------:R-:W-:Y:S01]  /*8650*/  FMUL R8, R47.reuse, R8 ;  /* 0x000000082f087220 */ /* 0x040fe20000400000 */
[----:B------:R-:W-:Y:S01]  /*8660*/  FMUL R9, R47, R9 ;  /* 0x000000092f097220 */ /* 0x000fe20000400000 */
[----:B------:R-:W-:Y:S01]  /*8670*/  F2FP.F16.F32.PACK_AB R4, R5, R4 ;  /* 0x000000040504723e */ /* 0x000fe200000000ff */
[----:B------:R-:W-:Y:S01]  /*8680*/  FMUL R0, R47, R10 ;  /* 0x0000000a2f007220 */ /* 0x000fe20000400000 */
[----:B------:R-:W-:Y:S01]  /*8690*/  F2FP.F16.F32.PACK_AB R5, R7, R6 ;  /* 0x000000060705723e */ /* 0x000fe200000000ff */
[C---:B------:R-:W-:Y:S01]  /*86a0*/  FFMA R8, R49.reuse, R50, R8 ;  /* 0x0000003231087223 */ /* 0x040fe20000000008 */
[C---:B------:R-:W-:Y:S01]  /*86b0*/  FFMA R9, R49.reuse, R51, R9 ;  /* 0x0000003331097223 */ /* 0x040fe20000000009 */
[----:B------:R-:W-:Y:S01]  /*86c0*/  FFMA R0, R49, R52, R0 ;  /* 0x0000003431007223 */ /* 0x000fe20000000000 */
[C---:B------:R-:W-:Y:S01]  /*86d0*/  FMUL R2, R47.reuse, R11 ;  /* 0x0000000b2f027220 */ /* 0x040fe20000400000 */
[C---:B------:R-:W-:Y:S01]  /*86e0*/  FMUL R3, R47.reuse, R12 ;  /* 0x0000000c2f037220 */ /* 0x040fe20000400000 */
[----:B------:R-:W-:Y:S01]  /*86f0*/  FMUL R10, R47, R13 ;  /* 0x0000000d2f0a7220 */ /* 0x000fe20000400000 */
[----:B------:R-:W-:Y:S01]  /*8700*/  F2FP.F16.F32.PACK_AB R6, R9, R8 ;  /* 0x000000080906723e */ /* 0x000fe200000000ff */
[C---:B------:R-:W-:Y:S01]  /*8710*/  FFMA R2, R49.reuse, R53, R2 ;  /* 0x0000003531027223 */ /* 0x040fe20000000002 */
[C---:B------:R-:W-:Y:S01]  /*8720*/  FFMA R3, R49.reuse, R54, R3 ;  /* 0x0000003631037223 */ /* 0x040fe20000000003 */
[----:B------:R-:W-:Y:S01]  /*8730*/  FFMA R10, R49, R55, R10 ;  /* 0x00000037310a7223 */ /* 0x000fe2000000000a */
[C---:B------:R-:W-:Y:S01]  /*8740*/  FMUL R11, R47.reuse, R14 ;  /* 0x0000000e2f0b7220 */ /* 0x040fe20000400000 */
[C---:B------:R-:W-:Y:S01]  /*8750*/  FMUL R15, R47.reuse, R15 ;  /* 0x0000000f2f0f7220 */ /* 0x040fe20000400000 */
[----:B------:R-:W-:Y:S01]  /*8760*/  F2FP.F16.F32.PACK_AB R7, R2, R0 ;  /* 0x000000000207723e */ /* 0x000fe200000000ff */
[----:B------:R-:W-:Y:S01]  /*8770*/  FMUL R12, R47, R16 ;  /* 0x000000102f0c7220 */ /* 0x000fe20000400000 */
[----:B------:R-:W-:Y:S01]  /*8780*/  F2FP.F16.F32.PACK_AB R8, R10, R3 ;  /* 0x000000030a08723e */ /* 0x000fe200000000ff */
[C---:B------:R-:W-:Y:S01]  /*8790*/  FFMA R11, R49.reuse, R56, R11 ;  /* 0x00000038310b7223 */ /* 0x040fe2000000000b */
[C---:B------:R-:W-:Y:S01]  /*87a0*/  FFMA R15, R49.reuse, R57, R15 ;  /* 0x00000039310f7223 */ /* 0x040fe2000000000f */
[----:B------:R1:W-:Y:S01]  /*87b0*/  STSM.16.M88.4 [R107+0x6400], R4 ;  /* 0x006400046b007844 */ /* 0x0003e20000000200 */
[----:B------:R-:W-:Y:S01]  /*87c0*/  FFMA R12, R49, R58, R12 ;  /* 0x0000003a310c7223 */ /* 0x000fe2000000000c */
[C---:B------:R-:W-:Y:S01]  /*87d0*/  FMUL R13, R47.reuse, R17 ;  /* 0x000000112f0d7220 */ /* 0x040fe20000400000 */
[----:B------:R-:W-:Y:S01]  /*87e0*/  FMUL R14, R47, R18 ;  /* 0x000000122f0e7220 */ /* 0x000fe20000400000 */
[----:B------:R-:W-:Y:S01]  /*87f0*/  F2FP.F16.F32.PACK_AB R9, R15, R11 ;  /* 0x0000000b0f09723e */ /* 0x000fe200000000ff */
[--C-:B------:R-:W-:Y:S02]  /*8800*/  HADD2.F32 R62, -RZ, R68.reuse.H0_H0 ;  /* 0x20000044ff3e7230 */ /* 0x100fe40000004100 */
[C---:B------:R-:W-:Y:S01]  /*8810*/  FFMA R13, R49.reuse, R59, R13 ;  /* 0x0000003b310d7223 */ /* 0x040fe2000000000d */
[----:B------:R-:W-:Y:S01]  /*8820*/  FFMA R14, R49, R60, R14 ;  /* 0x0000003c310e7223 */ /* 0x000fe2000000000e */
[C---:B------:R-:W-:Y:S01]  /*8830*/  FMUL R19, R47.reuse, R19 ;  /* 0x000000132f137220 */ /* 0x040fe20000400000 */
[----:B------:R-:W-:Y:S02]  /*8840*/  HADD2.F32 R63, -RZ, R68.H1_H1 ;  /* 0x30000044ff3f7230 */ /* 0x000fe40000004100 */
[----:B------:R-:W-:Y:S01]  /*8850*/  FMUL R16, R47, R20 ;  /* 0x000000142f107220 */ /* 0x000fe20000400000 */
[----:B------:R-:W-:Y:S01]  /*8860*/  F2FP.F16.F32.PACK_AB R10, R13, R12 ;  /* 0x0000000c0d0a723e */ /* 0x000fe200000000ff */
[C---:B------:R-:W-:Y:S01]  /*8870*/  FFMA R19, R49.reuse, R61, R19 ;  /* 0x0000003d31137223 */ /* 0x040fe20000000013 */
[--C-:B------:R-:W-:Y:S02]  /*8880*/  HADD2.F32 R64, -RZ, R69.reuse.H0_H0 ;  /* 0x20000045ff407230 */ /* 0x100fe40000004100 */
[----:B------:R-:W-:Y:S01]  /*8890*/  FFMA R16, R49, R62, R16 ;  /* 0x0000003e31107223 */ /* 0x000fe20000000010 */
[----:B------:R-:W-:Y:S01]  /*88a0*/  FMUL R17, R47, R21 ;  /* 0x000000152f117220 */ /* 0x000fe20000400000 */
[----:B------:R-:W-:Y:S01]  /*88b0*/  HADD2.F32 R65, -RZ, R69.H1_H1 ;  /* 0x30000045ff417230 */ /* 0x000fe20000004100 */
[----:B------:R-:W-:Y:S01]  /*88c0*/  F2FP.F16.F32.PACK_AB R11, R19, R14 ;  /* 0x0000000e130b723e */ /* 0x000fe200000000ff */
[----:B------:R-:W-:Y:S01]  /*88d0*/  FMUL R18, R47, R22 ;  /* 0x000000162f127220 */ /* 0x000fe20000400000 */
[----:B------:R-:W-:Y:S01]  /*88e0*/  FFMA R17, R49, R63, R17 ;  /* 0x0000003f31117223 */ /* 0x000fe20000000011 */
[--C-:B------:R-:W-:Y:S02]  /*88f0*/  HADD2.F32 R66, -RZ, R70.reuse.H0_H0 ;  /* 0x20000046ff427230 */ /* 0x100fe40000004100 */
[----:B------:R-:W-:Y:S01]  /*8900*/  FMUL R23, R47, R23 ;  /* 0x000000172f177220 */ /* 0x000fe20000400000 */
[----:B------:R1:W-:Y:S01]  /*8910*/  STSM.16.M88.4 [R106+0x6400], R8 ;  /* 0x006400086a007844 */ /* 0x0003e20000000200 */
[----:B------:R-:W-:Y:S01]  /*8920*/  FFMA R18, R49, R64, R18 ;  /* 0x0000004031127223 */ /* 0x000fe20000000012 */
[----:B------:R-:W-:Y:S01]  /*8930*/  F2FP.F16.F32.PACK_AB R16, R17, R16 ;  /* 0x000000101110723e */ /* 0x000fe200000000ff */
[----:B------:R-:W-:Y:S01]  /*8940*/  FFMA R23, R49, R65, R23 ;  /* 0x0000004131177223 */ /* 0x000fe20000000017 */
[----:B------:R-:W-:Y:S02]  /*8950*/  HADD2.F32 R67, -RZ, R70.H1_H1 ;  /* 0x30000046ff437230 */ /* 0x000fe40000004100 */
[C---:B------:R-:W-:Y:S01]  /*8960*/  FMUL R20, R47.reuse, R24 ;  /* 0x000000182f147220 */ /* 0x040fe20000400000 */
[--C-:B------:R-:W-:Y:S02]  /*8970*/  HADD2.F32 R68, -RZ, R71.reuse.H0_H0 ;  /* 0x20000047ff447230 */ /* 0x100fe40000004100 */
[----:B------:R-:W-:Y:S01]  /*8980*/  FMUL R21, R47, R25 ;  /* 0x000000192f157220 */ /* 0x000fe20000400000 */
[----:B------:R-:W-:Y:S01]  /*8990*/  F2FP.F16.F32.PACK_AB R17, R23, R18 ;  /* 0x000000121711723e */ /* 0x000fe200000000ff */
[C---:B------:R-:W-:Y:S01]  /*89a0*/  FFMA R20, R49.reuse, R66, R20 ;  /* 0x0000004231147223 */ /* 0x040fe20000000014 */
[----:B------:R-:W-:Y:S02]  /*89b0*/  HADD2.F32 R69, -RZ, R71.H1_H1 ;  /* 0x30000047ff457230 */ /* 0x000fe40000004100 */
[----:B------:R-:W-:Y:S01]  /*89c0*/  FFMA R21, R49, R67, R21 ;  /* 0x0000004331157223 */ /* 0x000fe20000000015 */
[C---:B------:R-:W-:Y:S01]  /*89d0*/  FMUL R22, R47.reuse, R26 ;  /* 0x0000001a2f167220 */ /* 0x040fe20000400000 */
[--C-:B------:R-:W-:Y:S02]  /*89e0*/  HADD2.F32 R70, -RZ, R76.reuse.H0_H0 ;  /* 0x2000004cff467230 */ /* 0x100fe40000004100 */
[C---:B------:R-:W-:Y:S01]  /*89f0*/  FMUL R27, R47.reuse, R27 ;  /* 0x0000001b2f1b7220 */ /* 0x040fe20000400000 */
[----:B------:R-:W-:Y:S02]  /*8a00*/  HADD2.F32 R71, -RZ, R76.H1_H1 ;  /* 0x3000004cff477230 */ /* 0x000fe40000004100 */
[C---:B------:R-:W-:Y:S01]  /*8a10*/  FMUL R24, R47.reuse, R28 ;  /* 0x0000001c2f187220 */ /* 0x040fe20000400000 */
[--C-:B------:R-:W-:Y:S02]  /*8a20*/  HADD2.F32 R72, -RZ, R77.reuse.H0_H0 ;  /* 0x2000004dff487230 */ /* 0x100fe40000004100 */
[----:B------:R-:W-:Y:S01]  /*8a30*/  FMUL R25, R47, R29 ;  /* 0x0000001d2f197220 */ /* 0x000fe20000400000 */
[----:B------:R-:W-:Y:S01]  /*8a40*/  FFMA R22, R49, R68, R22 ;  /* 0x0000004431167223 */ /* 0x000fe20000000016 */
[----:B------:R-:W-:Y:S02]  /*8a50*/  HADD2.F32 R73, -RZ, R77.H1_H1 ;  /* 0x3000004dff497230 */ /* 0x000fe40000004100 */
[----:B------:R-:W-:Y:S01]  /*8a60*/  FMUL R26, R47, R30 ;  /* 0x0000001e2f1a7220 */ /* 0x000fe20000400000 */
[----:B------:R-:W-:Y:S01]  /*8a70*/  FFMA R27, R49, R69, R27 ;  /* 0x00000045311b7223 */ /* 0x000fe2000000001b */
        /* <DEDUP_REMOVED lines=12> */
[----:B------:R-:W-:Y:S01]  /*8b40*/  FMUL R35, R47, R35 ;  /* 0x000000232f237220 */ /* 0x000fe20000400000 */
[C---:B------:R-:W-:Y:S01]  /*8b50*/  FFMA R28, R49.reuse, R74, R28 ;  /* 0x0000004a311c7223 */ /* 0x040fe2000000001c */
[C---:B------:R-:W-:Y:S01]  /*8b60*/  FFMA R29, R49.reuse, R75, R29 ;  /* 0x0000004b311d7223 */ /* 0x040fe2000000001d */
[C---:B------:R-:W-:Y:S01]  /*8b70*/  FFMA R30, R49.reuse, R76, R30 ;  /* 0x0000004c311e7223 */ /* 0x040fe2000000001e */
[----:B------:R-:W-:Y:S01]  /*8b80*/  FFMA R35, R49, R77, R35 ;  /* 0x0000004d31237223 */ /* 0x000fe20000000023 */
[----:B------:R-:W-:Y:S02]  /*8b90*/  F2FP.F16.F32.PACK_AB R18, R21, R20 ;  /* 0x000000141512723e */ /* 0x000fe400000000ff */
[----:B------:R-:W-:Y:S02]  /*8ba0*/  F2FP.F16.F32.PACK_AB R19, R27, R22 ;  /* 0x000000161b13723e */ /* 0x000fe400000000ff */
[----:B------:R-:W-:Y:S02]  /*8bb0*/  F2FP.F16.F32.PACK_AB R24, R25, R24 ;  /* 0x000000181918723e */ /* 0x000fe400000000ff */
[----:B------:R-:W-:Y:S01]  /*8bc0*/  F2FP.F16.F32.PACK_AB R25, R31, R26 ;  /* 0x0000001a1f19723e */ /* 0x000fe200000000ff */
[----:B------:R1:W-:Y:S01]  /*8bd0*/  STSM.16.M88.4 [R108+0x6000], R16 ;  /* 0x006000106c007844 */ /* 0x0003e20000000200 */
[----:B------:R-:W-:Y:S02]  /*8be0*/  F2FP.F16.F32.PACK_AB R26, R29, R28 ;  /* 0x0000001c1d1a723e */ /* 0x000fe400000000ff */
[----:B------:R-:W-:Y:S05]  /*8bf0*/  F2FP.F16.F32.PACK_AB R27, R35, R30 ;  /* 0x0000001e231b723e */ /* 0x000fea00000000ff */
        /* <DEDUP_REMOVED lines=18> */
.L_x_124:
[----:B------:R-:W-:Y:S05]  /*8d20*/  BSYNC.RECONVERGENT B0 ;  /* 0x0000000000007941 */ /* 0x000fea0003800200 */
.L_x_123:
[----:B------:R-:W-:Y:S01]  /*8d30*/  BAR.SYNC.DEFER_BLOCKING 0x1, 0x80 ;  /* 0x0042000000007b1d */ /* 0x000fe20000010000 */
[----:B------:R-:W-:Y:S01]  /*8d40*/  UISETP.NE.AND UP0, UPT, UR45, -0x4, UPT ;  /* 0xfffffffc2d00788c */ /* 0x000fe2000bf05270 */
[----:B------:R-:W-:Y:S08]  /*8d50*/  IADD3 R45, PT, PT, R45, 0x1, RZ ;  /* 0x000000012d2d7810 */ /* 0x000ff00007ffe0ff */
[----:B------:R-:W-:Y:S05]  /*8d60*/  BRA.U !UP0, `(.L_x_125) ;  /* 0x0000000108287547 */ /* 0x000fea000b800000 */
[----:B------:R-:W-:Y:S01]  /*8d70*/  ISETP.NE.AND P0, PT, R105, RZ, PT ;  /* 0x000000ff6900720c */ /* 0x000fe20003f05270 */
[----:B------:R-:W-:Y:S01]  /*8d80*/  IMAD.U32 R2, RZ, RZ, UR51 ;  /* 0x00000033ff027e24 */ /* 0x000fe2000f8e00ff */
[----:B------:R-:W-:Y:S01]  /*8d90*/  UIADD3 UR51, UPT, UPT, UR51, 0x1, URZ ;  /* 0x0000000133337890 */ /* 0x000fe2000fffe0ff */
[----:B------:R-:W-:Y:S03]  /*8da0*/  IMAD.U32 R0, RZ, RZ, UR37 ;  /* 0x00000025ff007e24 */ /* 0x000fe6000f8e00ff */
[----:B------:R-:W-:Y:S04]  /*8db0*/  UISETP.NE.AND UP0, UPT, UR51, 0x4, UPT ;  /* 0x000000043300788c */ /* 0x000fe8000bf05270 */
[----:B------:R-:W-:Y:S03]  /*8dc0*/  USEL UR51, UR51, URZ, UP0 ;  /* 0x000000ff33337287 */ /* 0x000fe60008000000 */
[----:B------:R-:W-:Y:S05]  /*8dd0*/  @P0 LEA R2, R2, UR36, 0x3 ;  /* 0x0000002402020c11 */ /* 0x000fea000f8e18ff */
[----:B------:R-:W-:Y:S05]  /*8de0*/  @P0 VIADD R2, R2, 0x60 ;  /* 0x0000006002020836 */ /* 0x000fea0000000000 */
[----:B------:R-:W-:Y:S04]  /*8df0*/  @P0 PRMT R0, R0, 0x654, R2 ;  /* 0x0000065400000816 */ /* 0x000fe80000000002 */
[----:B------:R2:W-:Y:S03]  /*8e00*/  @P0 SYNCS.ARRIVE.TRANS64.RED.A1T0 RZ, [R0+URZ], RZ ;  /* 0x000000ff00ff09a7 */ /* 0x0005e600081004ff */
.L_x_125:
[----:B------:R-:W-:Y:S01]  /*8e10*/  ISETP.NE.AND P2, PT, R102, RZ, PT ;  /* 0x000000ff6600720c */ /* 0x000fe20003f45270 */
[----:B------:R-:W-:Y:S01]  /*8e20*/  UIADD3 UR45, UPT, UPT, UR45, 0x4, URZ ;  /* 0x000000042d2d7890 */ /* 0x000fe2000fffe0ff */
[----:B------:R-:W-:Y:S01]  /*8e30*/  ISETP.NE.AND P0, PT, R104, 0x2, PT ;  /* 0x000000026800780c */ /* 0x000fe20003f05270 */
[----:B------:R-:W-:Y:S01]  /*8e40*/  IMAD.IADD R14, R43, 0x1, R86 ;  /* 0x000000012b0e7824 */ /* 0x000fe200078e0256 */
[----:B------:R-:W-:Y:S01]  /*8e50*/  ISETP.NE.AND P1, PT, R45, 0x4, PT ;  /* 0x000000042d00780c */ /* 0x000fe20003f25270 */
[----:B------:R-:W-:Y:S01]  /*8e60*/  IMAD.IADD R15, R44, 0x1, R87 ;  /* 0x000000012c0f7824 */ /* 0x000fe200078e0257 */
[----:B------:R-:W-:Y:S02]  /*8e70*/  SEL R2, RZ, 0x1, P0 ;  /* 0x00000001ff027807 */ /* 0x000fe40000000000 */
[----:B--2---:R-:W-:Y:S02]  /*8e80*/  SEL R0, RZ, 0x1, P1 ;  /* 0x00000001ff007807 */ /* 0x004fe40000800000 */
[----:B------:R-:W-:Y:S02]  /*8e90*/  LOP3.LUT R96, R96, R2, RZ, 0x3c, !PT ;  /* 0x0000000260607212 */ /* 0x000fe400078e3cff */
[----:B------:R-:W-:Y:S02]  /*8ea0*/  LOP3.LUT R97, R97, R0, RZ, 0x3c, !PT ;  /* 0x0000000061617212 */ /* 0x000fe400078e3cff */
[----:B------:R-:W-:Y:S02]  /*8eb0*/  @P2 R2UR UR44, R95 ;  /* 0x000000005f2c22ca */ /* 0x000fe400000e0000 */
[----:B------:R-:W-:Y:S02]  /*8ec0*/  SEL R104, R104, RZ, P0 ;  /* 0x000000ff68687207 */ /* 0x000fe40000000000 */
[----:B------:R-:W-:Y:S01]  /*8ed0*/  SEL R45, R45, RZ, P1 ;  /* 0x000000ff2d2d7207 */ /* 0x000fe20000800000 */
[----:B------:R-:W-:Y:S10]  /*8ee0*/  @P2 BRA `(.L_x_126) ;  /* 0xffffffc000082947 */ /* 0x000ff4000383ffff */
[----:B------:R-:W-:-:S09]  /*8ef0*/  UISETP.NE.AND UP0, UPT, UR50, URZ, UPT ;  /* 0x000000ff3200728c */ /* 0x000fd2000bf05270 */
[----:B------:R-:W-:Y:S05]  /*8f00*/  BRA.U !UP0, `(.L_x_127) ;  /* 0x0000000108487547 */ /* 0x000fea000b800000 */
[----:B------:R-:W2:Y:S02]  /*8f10*/  LDCU.64 UR4, c[0x0][0x890] ;  /* 0x00011200ff0477ac */ /* 0x000ea40008000a00 */
[----:B--2---:R-:W-:-:S04]  /*8f20*/  UISETP.NE.U32.AND UP0, UPT, UR4, URZ, UPT ;  /* 0x000000ff0400728c */ /* 0x004fc8000bf05070 */
[----:B------:R-:W-:-:S09]  /*8f30*/  UISETP.NE.AND.EX UP0, UPT, UR5, URZ, UPT, UP0 ;  /* 0x000000ff0500728c */ /* 0x000fd2000bf05300 */
[----:B------:R-:W-:Y:S05]  /*8f40*/  BRA.U UP0, `(.L_x_128) ;  /* 0x00000001000c7547 */ /* 0x000fea000b800000 */
[----:B------:R-:W-:-:S13]  /*8f50*/  FSETP.NEU.AND P0, PT, R49, RZ, PT ;  /* 0x000000ff3100720b */ /* 0x000fda0003f0d000 */
[----:B------:R-:W-:Y:S05]  /*8f60*/  @!P0 EXIT ;  /* 0x000000000000894d */ /* 0x000fea0003800000 */
[----:B------:R-:W-:Y:S05]  /*8f70*/  BRA `(.L_x_127) ;  /* 0x00000000002c7947 */ /* 0x000fea0003800000 */
.L_x_128:
[----:B------:R-:W-:Y:S01]  /*8f80*/  ISETP.NE.AND P0, PT, R103, RZ, PT ;  /* 0x000000ff6700720c */ /* 0x000fe20003f05270 */
[----:B------:R-:W-:-:S12]  /*8f90*/  BSSY.RECONVERGENT B0, `(.L_x_127) ;  /* 0x0000009000007945 */ /* 0x000fd80003800200 */
[----:B------:R-:W-:Y:S05]  /*8fa0*/  @P0 BRA `(.L_x_129) ;  /* 0x0000000000140947 */ /* 0x000fea0003800000 */
[----:B------:R-:W2:Y:S02]  /*8fb0*/  LDCU.64 UR4, c[0x0][0x888] ;  /* 0x00011100ff0477ac */ /* 0x000ea40008000a00 */
[----:B--2---:R-:W-:-:S04]  /*8fc0*/  ISETP.NE.U32.AND P0, PT, RZ, UR4, PT ;  /* 0x00000004ff007c0c */ /* 0x004fc8000bf05070 */
[----:B------:R-:W-:-:S13]  /*8fd0*/  ISETP.NE.AND.EX P0, PT, RZ, UR5, PT, P0 ;  /* 0x00000005ff007c0c */ /* 0x000fda000bf05300 */
[----:B------:R-:W-:Y:S05]  /*8fe0*/  @!P0 EXIT ;  /* 0x000000000000894d */ /* 0x000fea0003800000 */
[----:B------:R-:W-:Y:S05]  /*8ff0*/  BRA `(.L_x_130) ;  /* 0x0000000000087947 */ /* 0x000fea0003800000 */
.L_x_129:
[----:B------:R-:W-:-:S13]  /*9000*/  FSETP.NEU.AND P0, PT, R49, RZ, PT ;  /* 0x000000ff3100720b */ /* 0x000fda0003f0d000 */
[----:B------:R-:W-:Y:S05]  /*9010*/  @!P0 EXIT ;  /* 0x000000000000894d */ /* 0x000fea0003800000 */
.L_x_130:
[----:B------:R-:W-:Y:S05]  /*9020*/  BSYNC.RECONVERGENT B0 ;  /* 0x0000000000007941 */ /* 0x000fea0003800200 */
.L_x_127:
[----:B------:R-:W-:Y:S01]  /*9030*/  ULEA UR4, UR51, UR36, 0x3 ;  /* 0x0000002433047291 */ /* 0x000fe2000f8e18ff */
[----:B------:R-:W-:-:S04]  /*9040*/  DEPBAR.LE SB0, 0x0 ;  /* 0x000080000000791a */ /* 0x000fc80000000000 */
[----:B------:R-:W-:-:S04]  /*9050*/  UIADD3 UR4, UPT, UPT, UR4, 0x60, URZ ;  /* 0x0000006004047890 */ /* 0x000fc8000fffe0ff */
[----:B------:R-:W-:-:S09]  /*9060*/  UPRMT UR4, UR37, 0x654, UR4 ;  /* 0x0000065425047896 */ /* 0x000fd20008000004 */
[----:B------:R-:W-:Y:S01]  /*9070*/  SYNCS.ARRIVE.TRANS64.RED.A1T0 RZ, [UR4], RZ ;  /* 0x000000ffffff79a7 */ /* 0x000fe20008100404 */
[----:B------:R-:W-:Y:S05]  /*9080*/  EXIT ;  /* 0x000000000000794d */ /* 0x000fea0003800000 */
.L_x_19:
[----:B--2---:R2:W1:Y:S02]  /*9090*/  SYNCS.PHASECHK.TRANS64.TRYWAIT P0, [R2+URZ+0x100], R3 ;  /* 0x00010003020075a7 */ /* 0x00446400080011ff */
[----:B-1----:R-:W-:Y:S05]  /*90a0*/  @!P0 NANOSLEEP.SYNCS 0x989680 ;  /* 0x009896800000895d */ /* 0x002fea0003900000 */
[----:B------:R-:W1:Y:S02]  /*90b0*/  @!P0 SYNCS.PHASECHK.TRANS64 P0, [R2+URZ+0x100], R3 ;  /* 0x00010003020085a7 */ /* 0x000e6400080010ff */
[----:B-1----:R-:W-:Y:S05]  /*90c0*/  @!P0 BRA `(.L_x_19) ;  /* 0xfffffffc00f08947 */ /* 0x002fea000383ffff */
[----:B------:R-:W-:Y:S05]  /*90d0*/  BRA `(.L_x_131) ;  /* 0xffffff8400407947 */ /* 0x000fea000383ffff */
.L_x_22:
[----:B-1----:R-:W-:-:S07]  /*90e0*/  MOV R2, UR41 ;  /* 0x0000002900027c02 */ /* 0x002fce0008000f00 */
.L_x_132:
[----:B-1----:R1:W2:Y:S02]  /*90f0*/  SYNCS.PHASECHK.TRANS64.TRYWAIT P0, [R2+URZ+0x20], R4 ;  /* 0x00002004020075a7 */ /* 0x0022a400080011ff */
[----:B--2---:R-:W-:Y:S05]  /*9100*/  @!P0 NANOSLEEP.SYNCS 0x989680 ;  /* 0x009896800000895d */ /* 0x004fea0003900000 */
[----:B------:R-:W2:Y:S02]  /*9110*/  @!P0 SYNCS.PHASECHK.TRANS64 P0, [R2+URZ+0x20], R4 ;  /* 0x00002004020085a7 */ /* 0x000ea400080010ff */
[----:B--2---:R-:W-:Y:S05]  /*9120*/  @!P0 BRA `(.L_x_132) ;  /* 0xfffffffc00f08947 */ /* 0x004fea000383ffff */
[----:B------:R-:W-:Y:S05]  /*9130*/  BRA `(.L_x_21) ;  /* 0xffffff84009c7947 */ /* 0x000fea000383ffff */
.L_x_28:
[----:B-1----:R-:W-:-:S07]  /*9140*/  MOV R2, UR41 ;  /* 0x0000002900027c02 */ /* 0x002fce0008000f00 */
.L_x_133:
[----:B-1----:R1:W2:Y:S02]  /*9150*/  SYNCS.PHASECHK.TRANS64.TRYWAIT P0, [R2+URZ+0x20], R4 ;  /* 0x00002004020075a7 */ /* 0x0022a400080011ff */
[----:B--2---:R-:W-:Y:S05]  /*9160*/  @!P0 NANOSLEEP.SYNCS 0x989680 ;  /* 0x009896800000895d */ /* 0x004fea0003900000 */
[----:B------:R-:W2:Y:S02]  /*9170*/  @!P0 SYNCS.PHASECHK.TRANS64 P0, [R2+URZ+0x20], R4 ;  /* 0x00002004020085a7 */ /* 0x000ea400080010ff */
[----:B--2---:R-:W-:Y:S05]  /*9180*/  @!P0 BRA `(.L_x_133) ;  /* 0xfffffffc00f08947 */ /* 0x004fea000383ffff */
[----:B------:R-:W-:Y:S05]  /*9190*/  BRA `(.L_x_27) ;  /* 0xffffff88008c7947 */ /* 0x000fea000383ffff */
.L_x_32:
[----:B-1----:R1:W2:Y:S02]  /*91a0*/  SYNCS.PHASECHK.TRANS64.TRYWAIT P0, [R2+URZ+0x90], R3 ;  /* 0x00009003020075a7 */ /* 0x0022a400080011ff */
[----:B--2---:R-:W-:Y:S05]  /*91b0*/  @!P0 NANOSLEEP.SYNCS 0x989680 ;  /* 0x009896800000895d */ /* 0x004fea0003900000 */
[----:B------:R-:W2:Y:S02]  /*91c0*/  @!P0 SYNCS.PHASECHK.TRANS64 P0, [R2+URZ+0x90], R3 ;  /* 0x00009003020085a7 */ /* 0x000ea400080010ff */
[----:B--2---:R-:W-:Y:S05]  /*91d0*/  @!P0 BRA `(.L_x_32) ;  /* 0xfffffffc00f08947 */ /* 0x004fea000383ffff */
[----:B------:R-:W-:Y:S05]  /*91e0*/  BRA `(.L_x_134) ;  /* 0xffffff8c00507947 */ /* 0x000fea000383ffff */
.L_x_36:
[----:B----4-:R-:W-:-:S07]  /*91f0*/  MOV R0, UR5 ;  /* 0x0000000500007c02 */ /* 0x010fce0008000f00 */
.L_x_135:
[----:B-1----:R1:W2:Y:S02]  /*9200*/  SYNCS.PHASECHK.TRANS64.TRYWAIT P0, [R0+URZ], R2 ;  /* 0x00000002000075a7 */ /* 0x0022a400080011ff */
[----:B--2---:R-:W-:Y:S05]  /*9210*/  @!P0 NANOSLEEP.SYNCS 0x989680 ;  /* 0x009896800000895d */ /* 0x004fea0003900000 */
[----:B------:R-:W2:Y:S02]  /*9220*/  @!P0 SYNCS.PHASECHK.TRANS64 P0, [R0+URZ], R2 ;  /* 0x00000002000085a7 */ /* 0x000ea400080010ff */
[----:B--2---:R-:W-:Y:S05]  /*9230*/  @!P0 BRA `(.L_x_135) ;  /* 0xfffffffc00f08947 */ /* 0x004fea000383ffff */
[----:B------:R-:W-:Y:S05]  /*9240*/  BRA `(.L_x_136) ;  /* 0xffffff9000c07947 */ /* 0x000fea000383ffff */
.L_x_37:
[----:B----4-:R-:W-:-:S07]  /*9250*/  MOV R0, UR5 ;  /* 0x0000000500007c02 */ /* 0x010fce0008000f00 */
.L_x_137:
[----:B-1----:R1:W2:Y:S02]  /*9260*/  SYNCS.PHASECHK.TRANS64.TRYWAIT P0, [R0+URZ], R3 ;  /* 0x00000003000075a7 */ /* 0x0022a400080011ff */
[----:B--2---:R-:W-:Y:S05]  /*9270*/  @!P0 NANOSLEEP.SYNCS 0x989680 ;  /* 0x009896800000895d */ /* 0x004fea0003900000 */
[----:B------:R-:W2:Y:S02]  /*9280*/  @!P0 SYNCS.PHASECHK.TRANS64 P0, [R0+URZ], R3 ;  /* 0x00000003000085a7 */ /* 0x000ea400080010ff */
[----:B--2---:R-:W-:Y:S05]  /*9290*/  @!P0 BRA `(.L_x_137) ;  /* 0xfffffffc00f08947 */ /* 0x004fea000383ffff */
[----:B------:R-:W-:Y:S05]  /*92a0*/  BRA `(.L_x_138) ;  /* 0xffffff9000cc7947 */ /* 0x000fea000383ffff */
.L_x_38:
[----:B----4-:R-:W-:-:S07]  /*92b0*/  MOV R0, UR5 ;  /* 0x0000000500007c02 */ /* 0x010fce0008000f00 */
.L_x_139:
[----:B-1----:R1:W2:Y:S02]  /*92c0*/  SYNCS.PHASECHK.TRANS64.TRYWAIT P0, [R0+URZ], R3 ;  /* 0x00000003000075a7 */ /* 0x0022a400080011ff */
[----:B--2---:R-:W-:Y:S05]  /*92d0*/  @!P0 NANOSLEEP.SYNCS 0x989680 ;  /* 0x009896800000895d */ /* 0x004fea0003900000 */
[----:B------:R-:W2:Y:S02]  /*92e0*/  @!P0 SYNCS.PHASECHK.TRANS64 P0, [R0+URZ], R3 ;  /* 0x00000003000085a7 */ /* 0x000ea400080010ff */
[----:B--2---:R-:W-:Y:S05]  /*92f0*/  @!P0 BRA `(.L_x_139) ;  /* 0xfffffffc00f08947 */ /* 0x004fea000383ffff */
[----:B------:R-:W-:Y:S05]  /*9300*/  BRA `(.L_x_140) ;  /* 0xffffff9000d87947 */ /* 0x000fea000383ffff */
.L_x_41:
[----:B-1----:R1:W2:Y:S02]  /*9310*/  SYNCS.PHASECHK.TRANS64.TRYWAIT P0, [R0+URZ+0xf0], R4 ;  /* 0x0000f004000075a7 */ /* 0x0022a400080011ff */
[----:B--2---:R-:W-:Y:S05]  /*9320*/  @!P0 NANOSLEEP.SYNCS 0x989680 ;  /* 0x009896800000895d */ /* 0x004fea0003900000 */
[----:B------:R-:W2:Y:S02]  /*9330*/  @!P0 SYNCS.PHASECHK.TRANS64 P0, [R0+URZ+0xf0], R4 ;  /* 0x0000f004000085a7 */ /* 0x000ea400080010ff */
[----:B--2---:R-:W-:Y:S05]  /*9340*/  @!P0 BRA `(.L_x_41) ;  /* 0xfffffffc00f08947 */ /* 0x004fea000383ffff */
[----:B------:R-:W-:Y:S05]  /*9350*/  BRA `(.L_x_141) ;  /* 0xffffff9400347947 */ /* 0x000fea000383ffff */
.L_x_42:
[----:B------:R-:W-:-:S07]  /*9360*/  MOV R0, UR5 ;  /* 0x0000000500007c02 */ /* 0x000fce0008000f00 */
.L_x_142:
[----:B-1----:R1:W2:Y:S02]  /*9370*/  SYNCS.PHASECHK.TRANS64.TRYWAIT P0, [R0+URZ+0xa0], R5 ;  /* 0x0000a005000075a7 */ /* 0x0022a400080011ff */
[----:B--2---:R-:W-:Y:S05]  /*9380*/  @!P0 NANOSLEEP.SYNCS 0x989680 ;  /* 0x009896800000895d */ /* 0x004fea0003900000 */
[----:B------:R-:W2:Y:S02]  /*9390*/  @!P0 SYNCS.PHASECHK.TRANS64 P0, [R0+URZ+0xa0], R5 ;  /* 0x0000a005000085a7 */ /* 0x000ea400080010ff */
[----:B--2---:R-:W-:Y:S05]  /*93a0*/  @!P0 BRA `(.L_x_142) ;  /* 0xfffffffc00f08947 */ /* 0x004fea000383ffff */
[----:B------:R-:W-:Y:S05]  /*93b0*/  BRA `(.L_x_143) ;  /* 0xffffff9400447947 */ /* 0x000fea000383ffff */
.L_x_43:
[----:B-1----:R1:W2:Y:S02]  /*93c0*/  SYNCS.PHASECHK.TRANS64.TRYWAIT P1, [R0+URZ+0x90], R4 ;  /* 0x00009004000075a7 */ /* 0x0022a400080211ff */
[----:B--2---:R-:W-:Y:S05]  /*93d0*/  @!P1 NANOSLEEP.SYNCS 0x989680 ;  /* 0x009896800000995d */ /* 0x004fea0003900000 */
[----:B------:R-:W2:Y:S02]  /*93e0*/  @!P1 SYNCS.PHASECHK.TRANS64 P1, [R0+URZ+0x90], R4 ;  /* 0x00009004000095a7 */ /* 0x000ea400080210ff */
[----:B--2---:R-:W-:Y:S05]  /*93f0*/  @!P1 BRA `(.L_x_43) ;  /* 0xfffffffc00f09947 */ /* 0x004fea000383ffff */
[----:B------:R-:W-:Y:S05]  /*9400*/  BRA `(.L_x_144) ;  /* 0xffffff9400747947 */ /* 0x000fea000383ffff */
.L_x_46:
[----:B------:R-:W-:-:S07]  /*9410*/  MOV R0, UR5 ;  /* 0x0000000500007c02 */ /* 0x000fce0008000f00 */
.L_x_145:
[----:B-1----:R1:W2:Y:S02]  /*9420*/  SYNCS.PHASECHK.TRANS64.TRYWAIT P0, [R0+URZ+0xa0], R2 ;  /* 0x0000a002000075a7 */ /* 0x0022a400080011ff */
[----:B--2---:R-:W-:Y:S05]  /*9430*/  @!P0 NANOSLEEP.SYNCS 0x989680 ;  /* 0x009896800000895d */ /* 0x004fea0003900000 */
[----:B------:R-:W2:Y:S02]  /*9440*/  @!P0 SYNCS.PHASECHK.TRANS64 P0, [R0+URZ+0xa0], R2 ;  /* 0x0000a002000085a7 */ /* 0x000ea400080010ff */
[----:B--2---:R-:W-:Y:S05]  /*9450*/  @!P0 BRA `(.L_x_145) ;  /* 0xfffffffc00f08947 */ /* 0x004fea000383ffff */
[----:B------:R-:W-:Y:S05]  /*9460*/  BRA `(.L_x_45) ;  /* 0xffffff9400c87947 */ /* 0x000fea000383ffff */
.L_x_53:
[----:B-1----:R1:W2:Y:S02]  /*9470*/  SYNCS.PHASECHK.TRANS64.TRYWAIT P1, [R0+URZ+0x90], R2 ;  /* 0x00009002000075a7 */ /* 0x0022a400080211ff */
[----:B--2---:R-:W-:Y:S05]  /*9480*/  @!P1 NANOSLEEP.SYNCS 0x989680 ;  /* 0x009896800000995d */ /* 0x004fea0003900000 */
[----:B------:R-:W2:Y:S02]  /*9490*/  @!P1 SYNCS.PHASECHK.TRANS64 P1, [R0+URZ+0x90], R2 ;  /* 0x00009002000095a7 */ /* 0x000ea400080210ff */
[----:B--2---:R-:W-:Y:S05]  /*94a0*/  @!P1 BRA `(.L_x_53) ;  /* 0xfffffffc00f09947 */ /* 0x004fea000383ffff */
[----:B------:R-:W-:Y:S05]  /*94b0*/  BRA `(.L_x_146) ;  /* 0xffffff9c00387947 */ /* 0x000fea000383ffff */
.L_x_54:
[----:B------:R-:W-:-:S07]  /*94c0*/  MOV R2, UR7 ;  /* 0x0000000700027c02 */ /* 0x000fce0008000f00 */
.L_x_147:
[----:B-1----:R1:W2:Y:S02]  /*94d0*/  SYNCS.PHASECHK.TRANS64.TRYWAIT P0, [R2+URZ+0xd0], R0 ;  /* 0x0000d000020075a7 */ /* 0x0022a400080011ff */
[----:B--2---:R-:W-:Y:S05]  /*94e0*/  @!P0 NANOSLEEP.SYNCS 0x989680 ;  /* 0x009896800000895d */ /* 0x004fea0003900000 */
[----:B------:R-:W2:Y:S02]  /*94f0*/  @!P0 SYNCS.PHASECHK.TRANS64 P0, [R2+URZ+0xd0], R0 ;  /* 0x0000d000020085a7 */ /* 0x000ea400080010ff */
[----:B--2---:R-:W-:Y:S05]  /*9500*/  @!P0 BRA `(.L_x_147) ;  /* 0xfffffffc00f08947 */ /* 0x004fea000383ffff */
[----:B------:R-:W-:Y:S05]  /*9510*/  BRA `(.L_x_148) ;  /* 0xffffff9c00887947 */ /* 0x000fea000383ffff */
.L_x_57:
[----:B------:R-:W-:Y:S07]  /*9520*/  MOV R0, UR6 ;  /* 0x0000000600007c02 */ /* 0x000fee0008000f00 */
.L_x_149:
[----:B-1----:R1:W2:Y:S02]  /*9530*/  SYNCS.PHASECHK.TRANS64.TRYWAIT P0, [R0+URZ], R2 ;  /* 0x00000002000075a7 */ /* 0x0022a400080011ff */
[----:B--2---:R-:W-:Y:S05]  /*9540*/  @!P0 NANOSLEEP.SYNCS 0x989680 ;  /* 0x009896800000895d */ /* 0x004fea0003900000 */
[----:B------:R-:W2:Y:S02]  /*9550*/  @!P0 SYNCS.PHASECHK.TRANS64 P0, [R0+URZ], R2 ;  /* 0x00000002000085a7 */ /* 0x000ea400080010ff */
[----:B--2---:R-:W-:Y:S05]  /*9560*/  @!P0 BRA `(.L_x_149) ;  /* 0xfffffffc00f08947 */ /* 0x004fea000383ffff */
[----:B------:R-:W-:Y:S05]  /*9570*/  BRA `(.L_x_56) ;  /* 0xffffff9c00a47947 */ /* 0x000fea000383ffff */
.L_x_60:
[----:B------:R-:W-:-:S07]  /*9580*/  MOV R0, UR6 ;  /* 0x0000000600007c02 */ /* 0x000fce0008000f00 */
.L_x_150:
[----:B--2---:R2:W4:Y:S02]  /*9590*/  SYNCS.PHASECHK.TRANS64.TRYWAIT P0, [R0+URZ], R2 ;  /* 0x00000002000075a7 */ /* 0x00452400080011ff */
[----:B----4-:R-:W-:Y:S05]  /*95a0*/  @!P0 NANOSLEEP.SYNCS 0x989680 ;  /* 0x009896800000895d */ /* 0x010fea0003900000 */
[----:B------:R-:W4:Y:S02]  /*95b0*/  @!P0 SYNCS.PHASECHK.TRANS64 P0, [R0+URZ], R2 ;  /* 0x00000002000085a7 */ /* 0x000f2400080010ff */
[----:B----4-:R-:W-:Y:S05]  /*95c0*/  @!P0 BRA `(.L_x_150) ;  /* 0xfffffffc00f08947 */ /* 0x010fea000383ffff */
[----:B------:R-:W-:Y:S05]  /*95d0*/  BRA `(.L_x_151) ;  /* 0xffffffa000807947 */ /* 0x000fea000383ffff */
.L_x_61:
[----:B------:R-:W-:-:S07]  /*95e0*/  MOV R0, UR6 ;  /* 0x0000000600007c02 */ /* 0x000fce0008000f00 */
.L_x_152:
[----:B-1----:R1:W2:Y:S02]  /*95f0*/  SYNCS.PHASECHK.TRANS64.TRYWAIT P0, [R0+URZ], R3 ;  /* 0x00000003000075a7 */ /* 0x0022a400080011ff */
[----:B--2---:R-:W-:Y:S05]  /*9600*/  @!P0 NANOSLEEP.SYNCS 0x989680 ;  /* 0x009896800000895d */ /* 0x004fea0003900000 */
[----:B------:R-:W2:Y:S02]  /*9610*/  @!P0 SYNCS.PHASECHK.TRANS64 P0, [R0+URZ], R3 ;  /* 0x00000003000085a7 */ /* 0x000ea400080010ff */
[----:B--2---:R-:W-:Y:S05]  /*9620*/  @!P0 BRA `(.L_x_152) ;  /* 0xfffffffc00f08947 */ /* 0x004fea000383ffff */
[----:B------:R-:W-:Y:S05]  /*9630*/  BRA `(.L_x_153) ;  /* 0xffffffa0008c7947 */ /* 0x000fea000383ffff */
.L_x_62:
[----:B------:R-:W-:-:S07]  /*9640*/  MOV R0, UR6 ;  /* 0x0000000600007c02 */ /* 0x000fce0008000f00 */
.L_x_154:
[----:B-1----:R1:W2:Y:S02]  /*9650*/  SYNCS.PHASECHK.TRANS64.TRYWAIT P0, [R0+URZ], R3 ;  /* 0x00000003000075a7 */ /* 0x0022a400080011ff */
[----:B--2---:R-:W-:Y:S05]  /*9660*/  @!P0 NANOSLEEP.SYNCS 0x989680 ;  /* 0x009896800000895d */ /* 0x004fea0003900000 */
[----:B------:R-:W2:Y:S02]  /*9670*/  @!P0 SYNCS.PHASECHK.TRANS64 P0, [R0+URZ], R3 ;  /* 0x00000003000085a7 */ /* 0x000ea400080010ff */
[----:B--2---:R-:W-:Y:S05]  /*9680*/  @!P0 BRA `(.L_x_154) ;  /* 0xfffffffc00f08947 */ /* 0x004fea000383ffff */
[----:B------:R-:W-:Y:S05]  /*9690*/  BRA `(.L_x_155) ;  /* 0xffffffa000987947 */ /* 0x000fea000383ffff */
.L_x_63:
[----:B-1----:R-:W-:-:S07]  /*96a0*/  MOV R0, UR7 ;  /* 0x0000000700007c02 */ /* 0x002fce0008000f00 */
.L_x_156:
[----:B-1----:R1:W2:Y:S02]  /*96b0*/  SYNCS.PHASECHK.TRANS64.TRYWAIT P0, [R0+URZ], R2 ;  /* 0x00000002000075a7 */ /* 0x0022a400080011ff */
[----:B--2---:R-:W-:Y:S05]  /*96c0*/  @!P0 NANOSLEEP.SYNCS 0x989680 ;  /* 0x009896800000895d */ /* 0x004fea0003900000 */
[----:B------:R-:W2:Y:S02]  /*96d0*/  @!P0 SYNCS.PHASECHK.TRANS64 P0, [R0+URZ], R2 ;  /* 0x00000002000085a7 */ /* 0x000ea400080010ff */
[----:B--2---:R-:W-:Y:S05]  /*96e0*/  @!P0 BRA `(.L_x_156) ;  /* 0xfffffffc00f08947 */ /* 0x004fea000383ffff */
[----:B------:R-:W-:Y:S05]  /*96f0*/  BRA `(.L_x_157) ;  /* 0xffffffa000a47947 */ /* 0x000fea000383ffff */
.L_x_68:
[----:B--2---:R2:W3:Y:S02]  /*9700*/  SYNCS.PHASECHK.TRANS64.TRYWAIT P0, [R0+URZ+0x90], R2 ;  /* 0x00009002000075a7 */ /* 0x0044e400080011ff */
[----:B---3--:R-:W-:Y:S05]  /*9710*/  @!P0 NANOSLEEP.SYNCS 0x989680 ;  /* 0x009896800000895d */ /* 0x008fea0003900000 */
[----:B------:R-:W3:Y:S02]  /*9720*/  @!P0 SYNCS.PHASECHK.TRANS64 P0, [R0+URZ+0x90], R2 ;  /* 0x00009002000085a7 */ /* 0x000ee400080010ff */
[----:B---3--:R-:W-:Y:S05]  /*9730*/  @!P0 BRA `(.L_x_68) ;  /* 0xfffffffc00f08947 */ /* 0x008fea000383ffff */
[----:B------:R-:W-:Y:S05]  /*9740*/  BRA `(.L_x_158) ;  /* 0xffffffa400b07947 */ /* 0x000fea000383ffff */
.L_x_71:
[----:B------:R-:W-:Y:S07]  /*9750*/  MOV R0, UR7 ;  /* 0x0000000700007c02 */ /* 0x000fee0008000f00 */
.L_x_159:
[----:B--2---:R2:W3:Y:S02]  /*9760*/  SYNCS.PHASECHK.TRANS64.TRYWAIT P0, [R0+URZ+0x88], R2 ;  /* 0x00008802000075a7 */ /* 0x0044e400080011ff */
[----:B---3--:R-:W-:Y:S05]  /*9770*/  @!P0 NANOSLEEP.SYNCS 0x989680 ;  /* 0x009896800000895d */ /* 0x008fea0003900000 */
[----:B------:R-:W3:Y:S02]  /*9780*/  @!P0 SYNCS.PHASECHK.TRANS64 P0, [R0+URZ+0x88], R2 ;  /* 0x00008802000085a7 */ /* 0x000ee400080010ff */
[----:B---3--:R-:W-:Y:S05]  /*9790*/  @!P0 BRA `(.L_x_159) ;  /* 0xfffffffc00f08947 */ /* 0x008fea000383ffff */
[----:B------:R-:W-:Y:S05]  /*97a0*/  BRA `(.L_x_70) ;  /* 0xffffffa800907947 */ /* 0x000fea000383ffff */
.L_x_74:
[----:B------:R-:W-:Y:S07]  /*97b0*/  MOV R0, UR7 ;  /* 0x0000000700007c02 */ /* 0x000fee0008000f00 */
.L_x_160:
[----:B-1----:R1:W2:Y:S02]  /*97c0*/  SYNCS.PHASECHK.TRANS64.TRYWAIT P0, [R0+URZ+0x60], R14 ;  /* 0x0000600e000075a7 */ /* 0x0022a400080011ff */
[----:B--2---:R-:W-:Y:S05]  /*97d0*/  @!P0 NANOSLEEP.SYNCS 0x989680 ;  /* 0x009896800000895d */ /* 0x004fea0003900000 */
[----:B------:R-:W2:Y:S02]  /*97e0*/  @!P0 SYNCS.PHASECHK.TRANS64 P0, [R0+URZ+0x60], R14 ;  /* 0x0000600e000085a7 */ /* 0x000ea400080010ff */
[----:B--2---:R-:W-:Y:S05]  /*97f0*/  @!P0 BRA `(.L_x_160) ;  /* 0xfffffffc00f08947 */ /* 0x004fea000383ffff */
[----:B------:R-:W-:Y:S05]  /*9800*/  BRA `(.L_x_161) ;  /* 0xffffffac00087947 */ /* 0x000fea000383ffff */
.L_x_75:
[----:B------:R-:W-:Y:S07]  /*9810*/  MOV R0, UR7 ;  /* 0x0000000700007c02 */ /* 0x000fee0008000f00 */
.L_x_162:
[----:B-1----:R1:W2:Y:S02]  /*9820*/  SYNCS.PHASECHK.TRANS64.TRYWAIT P0, [R0+URZ+0x68], R14 ;  /* 0x0000680e000075a7 */ /* 0x0022a400080011ff */
[----:B--2---:R-:W-:Y:S05]  /*9830*/  @!P0 NANOSLEEP.SYNCS 0x989680 ;  /* 0x009896800000895d */ /* 0x004fea0003900000 */
[----:B------:R-:W2:Y:S02]  /*9840*/  @!P0 SYNCS.PHASECHK.TRANS64 P0, [R0+URZ+0x68], R14 ;  /* 0x0000680e000085a7 */ /* 0x000ea400080010ff */
[----:B--2---:R-:W-:Y:S05]  /*9850*/  @!P0 BRA `(.L_x_162) ;  /* 0xfffffffc00f08947 */ /* 0x004fea000383ffff */
[----:B------:R-:W-:Y:S05]  /*9860*/  BRA `(.L_x_163) ;  /* 0xffffffac00447947 */ /* 0x000fea000383ffff */
.L_x_76:
[----:B------:R-:W-:Y:S07]  /*9870*/  MOV R0, UR7 ;  /* 0x0000000700007c02 */ /* 0x000fee0008000f00 */
.L_x_164:
[----:B-1----:R1:W2:Y:S02]  /*9880*/  SYNCS.PHASECHK.TRANS64.TRYWAIT P0, [R0+URZ+0x70], R14 ;  /* 0x0000700e000075a7 */ /* 0x0022a400080011ff */
[----:B--2---:R-:W-:Y:S05]  /*9890*/  @!P0 NANOSLEEP.SYNCS 0x989680 ;  /* 0x009896800000895d */ /* 0x004fea0003900000 */
[----:B------:R-:W2:Y:S02]  /*98a0*/  @!P0 SYNCS.PHASECHK.TRANS64 P0, [R0+URZ+0x70], R14 ;  /* 0x0000700e000085a7 */ /* 0x000ea400080010ff */
[----:B--2---:R-:W-:Y:S05]  /*98b0*/  @!P0 BRA `(.L_x_164) ;  /* 0xfffffffc00f08947 */ /* 0x004fea000383ffff */
[----:B------:R-:W-:Y:S05]  /*98c0*/  BRA `(.L_x_165) ;  /* 0xffffffac00887947 */ /* 0x000fea000383ffff */
.L_x_77:
[----:B------:R-:W-:Y:S07]  /*98d0*/  MOV R0, UR7 ;  /* 0x0000000700007c02 */ /* 0x000fee0008000f00 */
.L_x_166:
[----:B-1----:R1:W2:Y:S02]  /*98e0*/  SYNCS.PHASECHK.TRANS64.TRYWAIT P0, [R0+URZ+0x78], R14 ;  /* 0x0000780e000075a7 */ /* 0x0022a400080011ff */
[----:B--2---:R-:W-:Y:S05]  /*98f0*/  @!P0 NANOSLEEP.SYNCS 0x989680 ;  /* 0x009896800000895d */ /* 0x004fea0003900000 */
[----:B------:R-:W2:Y:S02]  /*9900*/  @!P0 SYNCS.PHASECHK.TRANS64 P0, [R0+URZ+0x78], R14 ;  /* 0x0000780e000085a7 */ /* 0x000ea400080010ff */
[----:B--2---:R-:W-:Y:S05]  /*9910*/  @!P0 BRA `(.L_x_166) ;  /* 0xfffffffc00f08947 */ /* 0x004fea000383ffff */
[----:B------:R-:W-:Y:S05]  /*9920*/  BRA `(.L_x_167) ;  /* 0xffffffb0000c7947 */ /* 0x000fea000383ffff */
.L_x_79:
[----:B------:R-:W-:-:S07]  /*9930*/  MOV R0, UR7 ;  /* 0x0000000700007c02 */ /* 0x000fce0008000f00 */
.L_x_168:
[----:B-1----:R1:W3:Y:S02]  /*9940*/  SYNCS.PHASECHK.TRANS64.TRYWAIT P0, [R0+URZ+0x60], R2 ;  /* 0x00006002000075a7 */ /* 0x0022e400080011ff */
[----:B---3--:R-:W-:Y:S05]  /*9950*/  @!P0 NANOSLEEP.SYNCS 0x989680 ;  /* 0x009896800000895d */ /* 0x008fea0003900000 */
[----:B------:R-:W3:Y:S02]  /*9960*/  @!P0 SYNCS.PHASECHK.TRANS64 P0, [R0+URZ+0x60], R2 ;  /* 0x00006002000085a7 */ /* 0x000ee400080010ff */
[----:B---3--:R-:W-:Y:S05]  /*9970*/  @!P0 BRA `(.L_x_168) ;  /* 0xfffffffc00f08947 */ /* 0x008fea000383ffff */
[----:B------:R-:W-:Y:S05]  /*9980*/  BRA `(.L_x_169) ;  /* 0xffffffb0007c7947 */ /* 0x000fea000383ffff */
.L_x_80:
[----:B-1----:R-:W-:-:S07]  /*9990*/  MOV R0, UR7 ;  /* 0x0000000700007c02 */ /* 0x002fce0008000f00 */
.L_x_170:
[----:B-1----:R1:W3:Y:S02]  /*99a0*/  SYNCS.PHASECHK.TRANS64.TRYWAIT P0, [R0+URZ+0x68], R2 ;  /* 0x00006802000075a7 */ /* 0x0022e400080011ff */
[----:B---3--:R-:W-:Y:S05]  /*99b0*/  @!P0 NANOSLEEP.SYNCS 0x989680 ;  /* 0x009896800000895d */ /* 0x008fea0003900000 */
[----:B------:R-:W3:Y:S02]  /*99c0*/  @!P0 SYNCS.PHASECHK.TRANS64 P0, [R0+URZ+0x68], R2 ;  /* 0x00006802000085a7 */ /* 0x000ee400080010ff */
[----:B---3--:R-:W-:Y:S05]  /*99d0*/  @!P0 BRA `(.L_x_170) ;  /* 0xfffffffc00f08947 */ /* 0x008fea000383ffff */
[----:B------:R-:W-:Y:S05]  /*99e0*/  BRA `(.L_x_171) ;  /* 0xffffffb0006c7947 */ /* 0x000fea000383ffff */
.L_x_81:
[----:B-1----:R-:W-:-:S07]  /*99f0*/  MOV R0, UR7 ;  /* 0x0000000700007c02 */ /* 0x002fce0008000f00 */
.L_x_172:
[----:B-1----:R1:W3:Y:S02]  /*9a00*/  SYNCS.PHASECHK.TRANS64.TRYWAIT P0, [R0+URZ+0x70], R2 ;  /* 0x00007002000075a7 */ /* 0x0022e400080011ff */
[----:B---3--:R-:W-:Y:S05]  /*9a10*/  @!P0 NANOSLEEP.SYNCS 0x989680 ;  /* 0x009896800000895d */ /* 0x008fea0003900000 */
[----:B------:R-:W3:Y:S02]  /*9a20*/  @!P0 SYNCS.PHASECHK.TRANS64 P0, [R0+URZ+0x70], R2 ;  /* 0x00007002000085a7 */ /* 0x000ee400080010ff */
[----:B---3--:R-:W-:Y:S05]  /*9a30*/  @!P0 BRA `(.L_x_172) ;  /* 0xfffffffc00f08947 */ /* 0x008fea000383ffff */
[----:B------:R-:W-:Y:S05]  /*9a40*/  BRA `(.L_x_173) ;  /* 0xffffffb0005c7947 */ /* 0x000fea000383ffff */
.L_x_83:
[----:B--2---:R2:W4:Y:S02]  /*9a50*/  SYNCS.PHASECHK.TRANS64.TRYWAIT P0, [R0+URZ+0x90], R2 ;  /* 0x00009002000075a7 */ /* 0x00452400080011ff */
[----:B----4-:R-:W-:Y:S05]  /*9a60*/  @!P0 NANOSLEEP.SYNCS 0x989680 ;  /* 0x009896800000895d */ /* 0x010fea0003900000 */
[----:B------:R-:W4:Y:S02]  /*9a70*/  @!P0 SYNCS.PHASECHK.TRANS64 P0, [R0+URZ+0x90], R2 ;  /* 0x00009002000085a7 */ /* 0x000f2400080010ff */
[----:B----4-:R-:W-:Y:S05]  /*9a80*/  @!P0 BRA `(.L_x_83) ;  /* 0xfffffffc00f08947 */ /* 0x010fea000383ffff */
[----:B------:R-:W-:Y:S05]  /*9a90*/  BRA `(.L_x_174) ;  /* 0xffffffb400307947 */ /* 0x000fea000383ffff */
.L_x_94:
[----:B-1----:R-:W-:Y:S04]  /*9aa0*/  MOV R0, UR36 ;  /* 0x0000002400007c02 */ /* 0x002fe80008000f00 */
[----:B------:R1:W3:Y:S03]  /*9ab0*/  SYNCS.PHASECHK.TRANS64.TRYWAIT P1, [R0+URZ+0x40], R3 ;  /* 0x00004003000075a7 */ /* 0x0002e600080211ff */
[----:B---3--:R-:W-:Y:S05]  /*9ac0*/  @!P1 NANOSLEEP.SYNCS 0x989680 ;  /* 0x009896800000995d */ /* 0x008fea0003900000 */
[----:B------:R-:W3:Y:S02]  /*9ad0*/  @!P1 SYNCS.PHASECHK.TRANS64 P1, [R0+URZ+0x40], R3 ;  /* 0x00004003000095a7 */ /* 0x000ee400080210ff */
[----:B---3--:R-:W-:Y:S05]  /*9ae0*/  @!P1 BRA `(.L_x_94) ;  /* 0xfffffffc00ec9947 */ /* 0x008fea000383ffff */
[----:B------:R-:W-:Y:S05]  /*9af0*/  BRA `(.L_x_93) ;  /* 0xffffffc000687947 */ /* 0x000fea000383ffff */
.L_x_96:
[----:B-1----:R1:W2:Y:S02]  /*9b00*/  SYNCS.PHASECHK.TRANS64.TRYWAIT P0, [R64+URZ+0xb0], R2 ;  /* 0x0000b002400075a7 */ /* 0x0022a400080011ff */
[----:B--2---:R-:W-:Y:S05]  /*9b10*/  @!P0 NANOSLEEP.SYNCS 0x989680 ;  /* 0x009896800000895d */ /* 0x004fea0003900000 */
[----:B------:R-:W2:Y:S02]  /*9b20*/  @!P0 SYNCS.PHASECHK.TRANS64 P0, [R64+URZ+0xb0], R2 ;  /* 0x0000b002400085a7 */ /* 0x000ea400080010ff */
[----:B--2---:R-:W-:Y:S05]  /*9b30*/  @!P0 BRA `(.L_x_96) ;  /* 0xfffffffc00f08947 */ /* 0x004fea000383ffff */
[----:B------:R-:W-:Y:S05]  /*9b40*/  BRA `(.L_x_95) ;  /* 0xffffffc000947947 */ /* 0x000fea000383ffff */
.L_x_105:
[----:B--2---:R2:W3:Y:S02]  /*9b50*/  SYNCS.PHASECHK.TRANS64.TRYWAIT P0, [R2+URZ+0x40], R0 ;  /* 0x00004000020075a7 */ /* 0x0044e400080011ff */
[----:B---3--:R-:W-:Y:S05]  /*9b60*/  @!P0 NANOSLEEP.SYNCS 0x989680 ;  /* 0x009896800000895d */ /* 0x008fea0003900000 */
[----:B------:R-:W3:Y:S02]  /*9b70*/  @!P0 SYNCS.PHASECHK.TRANS64 P0, [R2+URZ+0x40], R0 ;  /* 0x00004000020085a7 */ /* 0x000ee400080010ff */
[----:B---3--:R-:W-:Y:S05]  /*9b80*/  @!P0 BRA `(.L_x_105) ;  /* 0xfffffffc00f08947 */ /* 0x008fea000383ffff */
[----:B------:R-:W-:Y:S05]  /*9b90*/  BRA `(.L_x_104) ;  /* 0xffffffcc00787947 */ /* 0x000fea000383ffff */
.L_x_113:
[----:B--2---:R2:W3:Y:S02]  /*9ba0*/  SYNCS.PHASECHK.TRANS64.TRYWAIT P0, [R0+URZ+0x40], R5 ;  /* 0x00004005000075a7 */ /* 0x0044e400080011ff */
[----:B---3--:R-:W-:Y:S05]  /*9bb0*/  @!P0 NANOSLEEP.SYNCS 0x989680 ;  /* 0x009896800000895d */ /* 0x008fea0003900000 */
[----:B------:R-:W3:Y:S02]  /*9bc0*/  @!P0 SYNCS.PHASECHK.TRANS64 P0, [R0+URZ+0x40], R5 ;  /* 0x00004005000085a7 */ /* 0x000ee400080010ff */
[----:B---3--:R-:W-:Y:S05]  /*9bd0*/  @!P0 BRA `(.L_x_113) ;  /* 0xfffffffc00f08947 */ /* 0x008fea000383ffff */
[----:B------:R-:W-:Y:S05]  /*9be0*/  BRA `(.L_x_112) ;  /* 0xffffffd8007c7947 */ /* 0x000fea000383ffff */
.L_x_121:
[----:B--2---:R2:W3:Y:S02]  /*9bf0*/  SYNCS.PHASECHK.TRANS64.TRYWAIT P0, [R2+URZ+0x40], R0 ;  /* 0x00004000020075a7 */ /* 0x0044e400080011ff */
[----:B---3--:R-:W-:Y:S05]  /*9c00*/  @!P0 NANOSLEEP.SYNCS 0x989680 ;  /* 0x009896800000895d */ /* 0x008fea0003900000 */
[----:B------:R-:W3:Y:S02]  /*9c10*/  @!P0 SYNCS.PHASECHK.TRANS64 P0, [R2+URZ+0x40], R0 ;  /* 0x00004000020085a7 */ /* 0x000ee400080010ff */
[----:B---3--:R-:W-:Y:S05]  /*9c20*/  @!P0 BRA `(.L_x_121) ;  /* 0xfffffffc00f08947 */ /* 0x008fea000383ffff */
[----:B------:R-:W-:Y:S05]  /*9c30*/  BRA `(.L_x_120) ;  /* 0xffffffe400807947 */ /* 0x000fea000383ffff */
        .weak           $__internal_0_$__cuda_sm10x_tcgen05_guardrail_trap_col_being_dealloced_not_returned_by_alloc
        .type           $__internal_0_$__cuda_sm10x_tcgen05_guardrail_trap_col_being_dealloced_not_returned_by_alloc,@function
        .size           $__internal_0_$__cuda_sm10x_tcgen05_guardrail_trap_col_being_dealloced_not_returned_by_alloc,($__internal_1_$__cuda_sm10x_tcgen05_guardrail_trap_phase_invalid_during_alloc - $__internal_0_$__cuda_sm10x_tcgen05_guardrail_trap_col_being_dealloced_not_returned_by_alloc)
$__internal_0_$__cuda_sm10x_tcgen05_guardrail_trap_col_being_dealloced_not_returned_by_alloc:
[----:B------:R-:W-:Y:S05]  /*9c40*/  BPT.TRAP 0x1 ;  /* 0x000000040000795c */ /* 0x000fea0000300000 */
[----:B------:R-:W-:-:S04]  /*9c50*/  HFMA2 R3, -RZ, RZ, 0, 0 ;  /* 0x00000000ff037431 */ /* 0x000fc800000001ff */
[----:B------:R-:W-:Y:S05]  /*9c60*/  RET.REL.NODEC R2 `(_ZN7cutlass13device_kernelINS_4gemm6kernel13GemmUniversalIN4cute5tupleIJiiiiEEENS1_10collective13CollectiveMmaINS1_35MainloopSm100TmaUmmaWarpSpecializedILi4ELi2ELi4ENS5_IJNS4_1CILi1EEESB_SB_EEEEENS5_IJNSA_ILi64EEENSA_ILi256EEESE_EEENS_6half_tENS5_IJlSB_lEEESH_NS5_IJSB_llEEENS4_8TiledMMAINS4_8MMA_AtomIJNS4_20SM100_MMA_F16BF16_SSISH_SH_fLi64ELi256ELNS4_4UMMA5MajorE0ELSO_1ELNSN_7ScaleInE0ELSP_0EEEEEENS4_6LayoutISC_NS5_IJNSA_ILi0EEEST_ST_EEEEENS5_IJNS4_10UnderscoreESW_SW_EEEEENS4_13SM90_TMA_LOADENS4_14ComposedLayoutINS4_7SwizzleILi3ELi4ELi3EEENS4_18smem_ptr_flag_bitsILi16EEENSS_INS5_IJNSA_ILi8EEESE_EEENS5_IJSE_SB_EEEEEEEvNS4_8identityESZ_NS10_IS12_S14_NSS_INS5_IJSE_S15_EEENS5_IJSB_SE_EEEEEEEvS1A_EENS_8epilogue10collective18CollectiveEpilogueINS1G_23Sm100TmaWarpSpecializedILi4ELi2ELi32ELb1ELb0EEEJSG_NS5_IJNSS_ISE_SB_EES1L_EEESH_SI_SH_SI_NS1G_6fusion15FusionCallbacksIS1K_NS1N_17LinearCombinationISH_fSH_fLNS_15FloatRoundStyleE2EEESG_S1M_JEEENS4_5SM1004TMEM4LOAD26SM100_TMEM_LOAD_16dp256b8xESZ_S19_NS4_17SM75_U32x4_LDSM_NENS4_14SM90_TMA_STOREES19_NS4_17SM90_U32x4_STSM_NENS4_39AutoVectorizingCopyWithAssumedAlignmentILi128EEEEEEvvEEEEvNT_6ParamsE) ;  /* 0xffffff6002e47950 */ /* 0x000fea0003c3ffff */
        .weak           $__internal_1_$__cuda_sm10x_tcgen05_guardrail_trap_phase_invalid_during_alloc
        .type           $__internal_1_$__cuda_sm10x_tcgen05_guardrail_trap_phase_invalid_during_alloc,@function
        .size           $__internal_1_$__cuda_sm10x_tcgen05_guardrail_trap_phase_invalid_during_alloc,($__internal_2_$__cuda_sm10x_tcgen05_guardrail_trap_unallocated_columns_being_dealloced - $__internal_1_$__cuda_sm10x_tcgen05_guardrail_trap_phase_invalid_during_alloc)
$__internal_1_$__cuda_sm10x_tcgen05_guardrail_trap_phase_invalid_during_alloc:
[----:B------:R-:W-:Y:S05]  /*9c70*/  BPT.TRAP 0x1 ;  /* 0x000000040000795c */ /* 0x000fea0000300000 */
[----:B------:R-:W-:-:S04]  /*9c80*/  MOV R3, 0x0 ;  /* 0x0000000000037802 */ /* 0x000fc80000000f00 */
[----:B------:R-:W-:Y:S05]  /*9c90*/  RET.REL.NODEC R2 `(_ZN7cutlass13device_kernelINS_4gemm6kernel13GemmUniversalIN4cute5tupleIJiiiiEEENS1_10collective13CollectiveMmaINS1_35MainloopSm100TmaUmmaWarpSpecializedILi4ELi2ELi4ENS5_IJNS4_1CILi1EEESB_SB_EEEEENS5_IJNSA_ILi64EEENSA_ILi256EEESE_EEENS_6half_tENS5_IJlSB_lEEESH_NS5_IJSB_llEEENS4_8TiledMMAINS4_8MMA_AtomIJNS4_20SM100_MMA_F16BF16_SSISH_SH_fLi64ELi256ELNS4_4UMMA5MajorE0ELSO_1ELNSN_7ScaleInE0ELSP_0EEEEEENS4_6LayoutISC_NS5_IJNSA_ILi0EEEST_ST_EEEEENS5_IJNS4_10UnderscoreESW_SW_EEEEENS4_13SM90_TMA_LOADENS4_14ComposedLayoutINS4_7SwizzleILi3ELi4ELi3EEENS4_18smem_ptr_flag_bitsILi16EEENSS_INS5_IJNSA_ILi8EEESE_EEENS5_IJSE_SB_EEEEEEEvNS4_8identityESZ_NS10_IS12_S14_NSS_INS5_IJSE_S15_EEENS5_IJSB_SE_EEEEEEEvS1A_EENS_8epilogue10collective18CollectiveEpilogueINS1G_23Sm100TmaWarpSpecializedILi4ELi2ELi32ELb1ELb0EEEJSG_NS5_IJNSS_ISE_SB_EES1L_EEESH_SI_SH_SI_NS1G_6fusion15FusionCallbacksIS1K_NS1N_17LinearCombinationISH_fSH_fLNS_15FloatRoundStyleE2EEESG_S1M_JEEENS4_5SM1004TMEM4LOAD26SM100_TMEM_LOAD_16dp256b8xESZ_S19_NS4_17SM75_U32x4_LDSM_NENS4_14SM90_TMA_STOREES19_NS4_17SM90_U32x4_STSM_NENS4_39AutoVectorizingCopyWithAssumedAlignmentILi128EEEEEEvvEEEEvNT_6ParamsE) ;  /* 0xffffff6002d87950 */ /* 0x000fea0003c3ffff */
        .weak           $__internal_2_$__cuda_sm10x_tcgen05_guardrail_trap_unallocated_columns_being_dealloced
        .type           $__internal_2_$__cuda_sm10x_tcgen05_guardrail_trap_unallocated_columns_being_dealloced,@function
        .size           $__internal_2_$__cuda_sm10x_tcgen05_guardrail_trap_unallocated_columns_being_dealloced,(.L_x_176 - $__internal_2_$__cuda_sm10x_tcgen05_guardrail_trap_unallocated_columns_being_dealloced)
$__internal_2_$__cuda_sm10x_tcgen05_guardrail_trap_unallocated_columns_being_dealloced:
[----:B------:R-:W-:Y:S05]  /*9ca0*/  BPT.TRAP 0x1 ;  /* 0x000000040000795c */ /* 0x000fea0000300000 */
[----:B------:R-:W-:-:S04]  /*9cb0*/  HFMA2 R3, -RZ, RZ, 0, 0 ;  /* 0x00000000ff037431 */ /* 0x000fc800000001ff */
[----:B------:R-:W-:Y:S05]  /*9cc0*/  RET.REL.NODEC R2 `(_ZN7cutlass13device_kernelINS_4gemm6kernel13GemmUniversalIN4cute5tupleIJiiiiEEENS1_10collective13CollectiveMmaINS1_35MainloopSm100TmaUmmaWarpSpecializedILi4ELi2ELi4ENS5_IJNS4_1CILi1EEESB_SB_EEEEENS5_IJNSA_ILi64EEENSA_ILi256EEESE_EEENS_6half_tENS5_IJlSB_lEEESH_NS5_IJSB_llEEENS4_8TiledMMAINS4_8MMA_AtomIJNS4_20SM100_MMA_F16BF16_SSISH_SH_fLi64ELi256ELNS4_4UMMA5MajorE0ELSO_1ELNSN_7ScaleInE0ELSP_0EEEEEENS4_6LayoutISC_NS5_IJNSA_ILi0EEEST_ST_EEEEENS5_IJNS4_10UnderscoreESW_SW_EEEEENS4_13SM90_TMA_LOADENS4_14ComposedLayoutINS4_7SwizzleILi3ELi4ELi3EEENS4_18smem_ptr_flag_bitsILi16EEENSS_INS5_IJNSA_ILi8EEESE_EEENS5_IJSE_SB_EEEEEEEvNS4_8identityESZ_NS10_IS12_S14_NSS_INS5_IJSE_S15_EEENS5_IJSB_SE_EEEEEEEvS1A_EENS_8epilogue10collective18CollectiveEpilogueINS1G_23Sm100TmaWarpSpecializedILi4ELi2ELi32ELb1ELb0EEEJSG_NS5_IJNSS_ISE_SB_EES1L_EEESH_SI_SH_SI_NS1G_6fusion15FusionCallbacksIS1K_NS1N_17LinearCombinationISH_fSH_fLNS_15FloatRoundStyleE2EEESG_S1M_JEEENS4_5SM1004TMEM4LOAD26SM100_TMEM_LOAD_16dp256b8xESZ_S19_NS4_17SM75_U32x4_LDSM_NENS4_14SM90_TMA_STOREES19_NS4_17SM90_U32x4_STSM_NENS4_39AutoVectorizingCopyWithAssumedAlignmentILi128EEEEEEvvEEEEvNT_6ParamsE) ;  /* 0xffffff6002cc7950 */ /* 0x000fea0003c3ffff */
.L_x_175:
[----:B------:R-:W-:-:S00]  /*9cd0*/  BRA `(.L_x_175) ;  /* 0xfffffffc00fc7947 */ /* 0x000fc0000383ffff */
[----:B------:R-:W-:-:S00]  /*9ce0*/  NOP ;  /* 0x0000000000007918 */ /* 0x000fc00000000000 */
        /* <DEDUP_REMOVED lines=9> */
.L_x_176:


//--------------------- .nv.global.init           --------------------------
	.section	.nv.global.init,"aw",@progbits
.nv.global.init:
	.type		$str$27,@object
	.size		$str$27,($str$28 - $str$27)
$str$27:
        /*0000*/ 	.byte	0x28, 0x61, 0x64, 0x64, 0x72, 0x65, 0x73, 0x73, 0x20, 0x26, 0x20, 0x6d, 0x61, 0x73, 0x6b, 0x29
        /*0010*/ 	.byte	0x20, 0x3d, 0x3d, 0x20, 0x30, 0x00
	.type		$str$28,@object
	.size		$str$28,($str$26 - $str$28)
$str$28:
        /*0016*/ 	.byte	0x2f, 0x74, 0x6d, 0x70, 0x2f, 0x63, 0x75, 0x74, 0x6c, 0x61, 0x73, 0x73, 0x5f, 0x73, 0x77, 0x65
        /*0026*/ 	.byte	0x65, 0x70, 0x5f, 0x73, 0x72, 0x63, 0x2f, 0x69, 0x6e, 0x63, 0x6c, 0x75, 0x64, 0x65, 0x2f, 0x63
        /*0036*/ 	.byte	0x75, 0x74, 0x65, 0x2f, 0x70, 0x6f, 0x69, 0x6e, 0x74, 0x65, 0x72, 0x5f, 0x66, 0x6c, 0x61, 0x67
        /*0046*/ 	.byte	0x67, 0x65, 0x64, 0x2e, 0x68, 0x70, 0x70, 0x00
	.type		$str$26,@object
	.size		$str$26,($str$25 - $str$26)
$str$26:
        /*004e*/ 	.byte	0x2f, 0x74, 0x6d, 0x70, 0x2f, 0x63, 0x75, 0x74, 0x6c, 0x61, 0x73, 0x73, 0x5f, 0x73, 0x77, 0x65
        /*005e*/ 	.byte	0x65, 0x70, 0x5f, 0x73, 0x72, 0x63, 0x2f, 0x69, 0x6e, 0x63, 0x6c, 0x75, 0x64, 0x65, 0x2f, 0x63
        /*006e*/ 	.byte	0x75, 0x74, 0x65, 0x2f, 0x61, 0x74, 0x6f, 0x6d, 0x2f, 0x63, 0x6f, 0x70, 0x79, 0x5f, 0x74, 0x72
        /*007e*/ 	.byte	0x61, 0x69, 0x74, 0x73, 0x5f, 0x73, 0x6d, 0x31, 0x30, 0x30, 0x2e, 0x68, 0x70, 0x70, 0x00
	.type		$str$25,@object
	.size		$str$25,(__unnamed_1 - $str$25)
$str$25:
        /*008d*/ 	.byte	0x28, 0x28, 0x75, 0x69, 0x6e, 0x74, 0x33, 0x32, 0x5f, 0x74, 0x28, 0x74, 0x68, 0x72, 0x65, 0x61
        /*009d*/ 	.byte	0x64, 0x49, 0x64, 0x78, 0x2e, 0x78, 0x29, 0x20, 0x2f, 0x20, 0x33, 0x32, 0x29, 0x20, 0x25, 0x20
        /*00ad*/ 	.byte	0x34, 0x29, 0x20, 0x3d, 0x3d, 0x20, 0x28, 0x28, 0x28, 0x74, 0x6d, 0x65, 0x6d, 0x5f, 0x61, 0x64
        /*00bd*/ 	.byte	0x64, 0x72, 0x20, 0x3e, 0x3e, 0x20, 0x31, 0x36, 0x29, 0x20, 0x2f, 0x20, 0x33, 0x32, 0x29, 0x20
        /*00cd*/ 	.byte	0x25, 0x20, 0x34, 0x29, 0x00
	.type		__unnamed_1,@object
	.size		__unnamed_1,(__unnamed_2 - __unnamed_1)
__unnamed_1:
        /*00d2*/ 	.byte	0x61, 0x75, 0x74, 0x6f, 0x20, 0x63, 0x75, 0x74, 0x65, 0x3a, 0x3a, 0x61, 0x73, 0x5f, 0x70, 0x6f
        /* <DEDUP_REMOVED lines=24> */
        /*0262*/ 	.byte	0x3e, 0x3e, 0x3e, 0x5d, 0x00
	.type		__unnamed_2,@object
	.size		__unnamed_2,(.L_2 - __unnamed_2)
__unnamed_2:
        /* <DEDUP_REMOVED lines=46> */
        /*0547*/ 	.byte	0x75, 0x74, 0x65, 0x3a, 0x3a, 0x43, 0x3c, 0x30, 0x3e, 0x3e, 0x3e, 0x3e, 0x5d, 0x00
.L_2:


//--------------------- .nv.shared._ZN7cutlass13device_kernelINS_4gemm6kernel13GemmUniversalIN4cute5tupleIJiiiiEEENS1_10collective13CollectiveMmaINS1_35MainloopSm100TmaUmmaWarpSpecializedILi4ELi2ELi4ENS5_IJNS4_1CILi1EEESB_SB_EEEEENS5_IJNSA_ILi64EEENSA_ILi256EEESE_EEENS_6half_tENS5_IJlSB_lEEESH_NS5_IJSB_llEEENS4_8TiledMMAINS4_8MMA_AtomIJNS4_20SM100_MMA_F16BF16_SSISH_SH_fLi64ELi256ELNS4_4UMMA5MajorE0ELSO_1ELNSN_7ScaleInE0ELSP_0EEEEEENS4_6LayoutISC_NS5_IJNSA_ILi0EEEST_ST_EEEEENS5_IJNS4_10UnderscoreESW_SW_EEEEENS4_13SM90_TMA_LOADENS4_14ComposedLayoutINS4_7SwizzleILi3ELi4ELi3EEENS4_18smem_ptr_flag_bitsILi16EEENSS_INS5_IJNSA_ILi8EEESE_EEENS5_IJSE_SB_EEEEEEEvNS4_8identityESZ_NS10_IS12_S14_NSS_INS5_IJSE_S15_EEENS5_IJSB_SE_EEEEEEEvS1A_EENS_8epilogue10collective18CollectiveEpilogueINS1G_23Sm100TmaWarpSpecializedILi4ELi2ELi32ELb1ELb0EEEJSG_NS5_IJNSS_ISE_SB_EES1L_EEESH_SI_SH_SI_NS1G_6fusion15FusionCallbacksIS1K_NS1N_17LinearCombinationISH_fSH_fLNS_15FloatRoundStyleE2EEESG_S1M_JEEENS4_5SM1004TMEM4LOAD26SM100_TMEM_LOAD_16dp256b8xESZ_S19_NS4_17SM75_U32x4_LDSM_NENS4_14SM90_TMA_STOREES19_NS4_17SM90_U32x4_STSM_NENS4_39AutoVectorizingCopyWithAssumedAlignmentILi128EEEEEEvvEEEEvNT_6ParamsE --------------------------
	.section	.nv.shared._ZN7cutlass13device_kernelINS_4gemm6kernel13GemmUniversalIN4cute5tupleIJiiiiEEENS1_10collective13CollectiveMmaINS1_35MainloopSm100TmaUmmaWarpSpecializedILi4ELi2ELi4ENS5_IJNS4_1CILi1EEESB_SB_EEEEENS5_IJNSA_ILi64EEENSA_ILi256EEESE_EEENS_6half_tENS5_IJlSB_lEEESH_NS5_IJSB_llEEENS4_8TiledMMAINS4_8MMA_AtomIJNS4_20SM100_MMA_F16BF16_SSISH_SH_fLi64ELi256ELNS4_4UMMA5MajorE0ELSO_1ELNSN_7ScaleInE0ELSP_0EEEEEENS4_6LayoutISC_NS5_IJNSA_ILi0EEEST_ST_EEEEENS5_IJNS4_10UnderscoreESW_SW_EEEEENS4_13SM90_TMA_LOADENS4_14ComposedLayoutINS4_7SwizzleILi3ELi4ELi3EEENS4_18smem_ptr_flag_bitsILi16EEENSS_INS5_IJNSA_ILi8EEESE_EEENS5_IJSE_SB_EEEEEEEvNS4_8identityESZ_NS10_IS12_S14_NSS_INS5_IJSE_S15_EEENS5_IJSB_SE_EEEEEEEvS1A_EENS_8epilogue10collective18CollectiveEpilogueINS1G_23Sm100TmaWarpSpecializedILi4ELi2ELi32ELb1ELb0EEEJSG_NS5_IJNSS_ISE_SB_EES1L_EEESH_SI_SH_SI_NS1G_6fusion15FusionCallbacksIS1K_NS1N_17LinearCombinationISH_fSH_fLNS_15FloatRoundStyleE2EEESG_S1M_JEEENS4_5SM1004TMEM4LOAD26SM100_TMEM_LOAD_16dp256b8xESZ_S19_NS4_17SM75_U32x4_LDSM_NENS4_14SM90_TMA_STOREES19_NS4_17SM90_U32x4_STSM_NENS4_39AutoVectorizingCopyWithAssumedAlignmentILi128EEEEEEvvEEEEvNT_6ParamsE,"aw",@nobits
	.sectionflags	@""
	.align	16
	.zero		1024


//--------------------- .nv.shared.reserved.0     --------------------------
	.section	.nv.shared.reserved.0,"aw",@nobits
	.weak		__nv_reservedSMEM_offset_0_alias
	.size		__nv_reservedSMEM_offset_0_alias, 0, 64
	.other		__nv_reservedSMEM_offset_0_alias,@"STO_CUDA_RESERVED_SHARED STV_DEFAULT"
__nv_reservedSMEM_offset_0_alias:
	.zero		0
.nv.shared.reserved.0:
	.zero		64
	.weak		__nv_reservedSMEM_tcgen05_partition
	.type		__nv_reservedSMEM_tcgen05_partition,@object
	.size		__nv_reservedSMEM_tcgen05_partition,(.L_0 - __nv_reservedSMEM_tcgen05_partition)
__nv_reservedSMEM_tcgen05_partition:
	.zero		32
.L_0:


//--------------------- .nv.global                --------------------------
	.section	.nv.global,"aw",@nobits
.nv.global:
	.type		_ZN40_INTERNAL_37382c06_4_k_cu_e8a1ccec_345954cute1_E,@object
	.size		_ZN40_INTERNAL_37382c06_4_k_cu_e8a1ccec_345954cute1_E,(_ZN40_INTERNAL_37382c06_4_k_cu_e8a1ccec_345954cuda3std3__45__cpo6cbeginE - _ZN40_INTERNAL_37382c06_4_k_cu_e8a1ccec_345954cute1_E)
_ZN40_INTERNAL_37382c06_4_k_cu_e8a1ccec_345954cute1_E:
	.zero		1
	.type		_ZN40_INTERNAL_37382c06_4_k_cu_e8a1ccec_345954cuda3std3__45__cpo6cbeginE,@object
	.size		_ZN40_INTERNAL_37382c06_4_k_cu_e8a1ccec_345954cuda3std3__45__cpo6cbeginE,(_ZN40_INTERNAL_37382c06_4_k_cu_e8a1ccec_345954cuda3std3__48in_placeE - _ZN40_INTERNAL_37382c06_4_k_cu_e8a1ccec_345954cuda3std3__45__cpo6cbeginE)
_ZN40_INTERNAL_37382c06_4_k_cu_e8a1ccec_345954cuda3std3__45__cpo6cbeginE:
	.zero		1
	.type		_ZN40_INTERNAL_37382c06_4_k_cu_e8a1ccec_345954cuda3std3__48in_placeE,@object
	.size		_ZN40_INTERNAL_37382c06_4_k_cu_e8a1ccec_345954cuda3std3__48in_placeE,(_ZN40_INTERNAL_37382c06_4_k_cu_e8a1ccec_345954cuda3std6ranges3__45__cpo9iter_moveE - _ZN40_INTERNAL_37382c06_4_k_cu_e8a1ccec_345954cuda3std3__48in_placeE)
_ZN40_INTERNAL_37382c06_4_k_cu_e8a1ccec_345954cuda3std3__48in_placeE:
	.zero		1
	.type		_ZN40_INTERNAL_37382c06_4_k_cu_e8a1ccec_345954cuda3std6ranges3__45__cpo9iter_moveE,@object
	.size		_ZN40_INTERNAL_37382c06_4_k_cu_e8a1ccec_345954cuda3std6ranges3__45__cpo9iter_moveE,(_ZN40_INTERNAL_37382c06_4_k_cu_e8a1ccec_345954cuda3std3__45__cpo5beginE - _ZN40_INTERNAL_37382c06_4_k_cu_e8a1ccec_345954cuda3std6ranges3__45__cpo9iter_moveE)
_ZN40_INTERNAL_37382c06_4_k_cu_e8a1ccec_345954cuda3std6ranges3__45__cpo9iter_moveE:
	.zero		1
	.type		_ZN40_INTERNAL_37382c06_4_k_cu_e8a1ccec_345954cuda3std3__45__cpo5beginE,@object
	.size		_ZN40_INTERNAL_37382c06_4_k_cu_e8a1ccec_345954cuda3std3__45__cpo5beginE,(_ZN40_INTERNAL_37382c06_4_k_cu_e8a1ccec_345954cuda3std3__442_GLOBAL__N__37382c06_4_k_cu_e8a1ccec_345956ignoreE - _ZN40_INTERNAL_37382c06_4_k_cu_e8a1ccec_345954cuda3std3__45__cpo5beginE)
_ZN40_INTERNAL_37382c06_4_k_cu_e8a1ccec_345954cuda3std3__45__cpo5beginE:
	.zero		1
	.type		_ZN40_INTERNAL_37382c06_4_k_cu_e8a1ccec_345954cuda3std3__442_GLOBAL__N__37382c06_4_k_cu_e8a1ccec_345956ignoreE,@object
	.size		_ZN40_INTERNAL_37382c06_4_k_cu_e8a1ccec_345954cuda3std3__442_GLOBAL__N__37382c06_4_k_cu_e8a1ccec_345956ignoreE,(_ZN40_INTERNAL_37382c06_4_k_cu_e8a1ccec_345954cute7productE - _ZN40_INTERNAL_37382c06_4_k_cu_e8a1ccec_345954cuda3std3__442_GLOBAL__N__37382c06_4_k_cu_e8a1ccec_345956ignoreE)
_ZN40_INTERNAL_37382c06_4_k_cu_e8a1ccec_345954cuda3std3__442_GLOBAL__N__37382c06_4_k_cu_e8a1ccec_345956ignoreE:
	.zero		1
	.type		_ZN40_INTERNAL_37382c06_4_k_cu_e8a1ccec_345954cute7productE,@object
	.size		_ZN40_INTERNAL_37382c06_4_k_cu_e8a1ccec_345954cute7productE,(_ZN40_INTERNAL_37382c06_4_k_cu_e8a1ccec_345954cuda3std3__45__cpo3endE - _ZN40_INTERNAL_37382c06_4_k_cu_e8a1ccec_345954cute7productE)
_ZN40_INTERNAL_37382c06_4_k_cu_e8a1ccec_345954cute7productE:
	.zero		1
	.type		_ZN40_INTERNAL_37382c06_4_k_cu_e8a1ccec_345954cuda3std3__45__cpo3endE,@object
	.size		_ZN40_INTERNAL_37382c06_4_k_cu_e8a1ccec_345954cuda3std3__45__cpo3endE,(_ZN40_INTERNAL_37382c06_4_k_cu_e8a1ccec_345954cuda3std3__419piecewise_constructE - _ZN40_INTERNAL_37382c06_4_k_cu_e8a1ccec_345954cuda3std3__45__cpo3endE)
_ZN40_INTERNAL_37382c06_4_k_cu_e8a1ccec_345954cuda3std3__45__cpo3endE:
	.zero		1
	.type		_ZN40_INTERNAL_37382c06_4_k_cu_e8a1ccec_345954cuda3std3__419piecewise_constructE,@object
	.size		_ZN40_INTERNAL_37382c06_4_k_cu_e8a1ccec_345954cuda3std3__419piecewise_constructE,(_ZN40_INTERNAL_37382c06_4_k_cu_e8a1ccec_345954cuda3std3__45__cpo4cendE - _ZN40_INTERNAL_37382c06_4_k_cu_e8a1ccec_345954cuda3std3__419piecewise_constructE)
_ZN40_INTERNAL_37382c06_4_k_cu_e8a1ccec_345954cuda3std3__419piecewise_constructE:
	.zero		1
	.type		_ZN40_INTERNAL_37382c06_4_k_cu_e8a1ccec_345954cuda3std3__45__cpo4cendE,@object
	.size		_ZN40_INTERNAL_37382c06_4_k_cu_e8a1ccec_345954cuda3std3__45__cpo4cendE,(_ZN40_INTERNAL_37382c06_4_k_cu_e8a1ccec_345954cuda3std6ranges3__45__cpo4swapE - _ZN40_INTERNAL_37382c06_4_k_cu_e8a1ccec_345954cuda3std3__45__cpo4cendE)
_ZN40_INTERNAL_37382c06_4_k_cu_e8a1ccec_345954cuda3std3__45__cpo4cendE:
	.zero		1
	.type		_ZN40_INTERNAL_37382c06_4_k_cu_e8a1ccec_345954cuda3std6ranges3__45__cpo4swapE,@object
	.size		_ZN40_INTERNAL_37382c06_4_k_cu_e8a1ccec_345954cuda3std6ranges3__45__cpo4swapE,(.L_10 - _ZN40_INTERNAL_37382c06_4_k_cu_e8a1ccec_345954cuda3std6ranges3__45__cpo4swapE)
_ZN40_INTERNAL_37382c06_4_k_cu_e8a1ccec_345954cuda3std6ranges3__45__cpo4swapE:
	.zero		1
.L_10:


//--------------------- .nv.constant0._ZN7cutlass13device_kernelINS_4gemm6kernel13GemmUniversalIN4cute5tupleIJiiiiEEENS1_10collective13CollectiveMmaINS1_35MainloopSm100TmaUmmaWarpSpecializedILi4ELi2ELi4ENS5_IJNS4_1CILi1EEESB_SB_EEEEENS5_IJNSA_ILi64EEENSA_ILi256EEESE_EEENS_6half_tENS5_IJlSB_lEEESH_NS5_IJSB_llEEENS4_8TiledMMAINS4_8MMA_AtomIJNS4_20SM100_MMA_F16BF16_SSISH_SH_fLi64ELi256ELNS4_4UMMA5MajorE0ELSO_1ELNSN_7ScaleInE0ELSP_0EEEEEENS4_6LayoutISC_NS5_IJNSA_ILi0EEEST_ST_EEEEENS5_IJNS4_10UnderscoreESW_SW_EEEEENS4_13SM90_TMA_LOADENS4_14ComposedLayoutINS4_7SwizzleILi3ELi4ELi3EEENS4_18smem_ptr_flag_bitsILi16EEENSS_INS5_IJNSA_ILi8EEESE_EEENS5_IJSE_SB_EEEEEEEvNS4_8identityESZ_NS10_IS12_S14_NSS_INS5_IJSE_S15_EEENS5_IJSB_SE_EEEEEEEvS1A_EENS_8epilogue10collective18CollectiveEpilogueINS1G_23Sm100TmaWarpSpecializedILi4ELi2ELi32ELb1ELb0EEEJSG_NS5_IJNSS_ISE_SB_EES1L_EEESH_SI_SH_SI_NS1G_6fusion15FusionCallbacksIS1K_NS1N_17LinearCombinationISH_fSH_fLNS_15FloatRoundStyleE2EEESG_S1M_JEEENS4_5SM1004TMEM4LOAD26SM100_TMEM_LOAD_16dp256b8xESZ_S19_NS4_17SM75_U32x4_LDSM_NENS4_14SM90_TMA_STOREES19_NS4_17SM90_U32x4_STSM_NENS4_39AutoVectorizingCopyWithAssumedAlignmentILi128EEEEEEvvEEEEvNT_6ParamsE --------------------------
	.section	.nv.constant0._ZN7cutlass13device_kernelINS_4gemm6kernel13GemmUniversalIN4cute5tupleIJiiiiEEENS1_10collective13CollectiveMmaINS1_35MainloopSm100TmaUmmaWarpSpecializedILi4ELi2ELi4ENS5_IJNS4_1CILi1EEESB_SB_EEEEENS5_IJNSA_ILi64EEENSA_ILi256EEESE_EEENS_6half_tENS5_IJlSB_lEEESH_NS5_IJSB_llEEENS4_8TiledMMAINS4_8MMA_AtomIJNS4_20SM100_MMA_F16BF16_SSISH_SH_fLi64ELi256ELNS4_4UMMA5MajorE0ELSO_1ELNSN_7ScaleInE0ELSP_0EEEEEENS4_6LayoutISC_NS5_IJNSA_ILi0EEEST_ST_EEEEENS5_IJNS4_10UnderscoreESW_SW_EEEEENS4_13SM90_TMA_LOADENS4_14ComposedLayoutINS4_7SwizzleILi3ELi4ELi3EEENS4_18smem_ptr_flag_bitsILi16EEENSS_INS5_IJNSA_ILi8EEESE_EEENS5_IJSE_SB_EEEEEEEvNS4_8identityESZ_NS10_IS12_S14_NSS_INS5_IJSE_S15_EEENS5_IJSB_SE_EEEEEEEvS1A_EENS_8epilogue10collective18CollectiveEpilogueINS1G_23Sm100TmaWarpSpecializedILi4ELi2ELi32ELb1ELb0EEEJSG_NS5_IJNSS_ISE_SB_EES1L_EEESH_SI_SH_SI_NS1G_6fusion15FusionCallbacksIS1K_NS1N_17LinearCombinationISH_fSH_fLNS_15FloatRoundStyleE2EEESG_S1M_JEEENS4_5SM1004TMEM4LOAD26SM100_TMEM_LOAD_16dp256b8xESZ_S19_NS4_17SM75_U32x4_LDSM_NENS4_14SM90_TMA_STOREES19_NS4_17SM90_U32x4_STSM_NENS4_39AutoVectorizingCopyWithAssumedAlignmentILi128EEEEEEvvEEEEvNT_6ParamsE,"a",@progbits
	.sectionflags	@""
	.align	4
.nv.constant0._ZN7cutlass13device_kernelINS_4gemm6kernel13GemmUniversalIN4cute5tupleIJiiiiEEENS1_10collective13CollectiveMmaINS1_35MainloopSm100TmaUmmaWarpSpecializedILi4ELi2ELi4ENS5_IJNS4_1CILi1EEESB_SB_EEEEENS5_IJNSA_ILi64EEENSA_ILi256EEESE_EEENS_6half_tENS5_IJlSB_lEEESH_NS5_IJSB_llEEENS4_8TiledMMAINS4_8MMA_AtomIJNS4_20SM100_MMA_F16BF16_SSISH_SH_fLi64ELi256ELNS4_4UMMA5MajorE0ELSO_1ELNSN_7ScaleInE0ELSP_0EEEEEENS4_6LayoutISC_NS5_IJNSA_ILi0EEEST_ST_EEEEENS5_IJNS4_10UnderscoreESW_SW_EEEEENS4_13SM90_TMA_LOADENS4_14ComposedLayoutINS4_7SwizzleILi3ELi4ELi3EEENS4_18smem_ptr_flag_bitsILi16EEENSS_INS5_IJNSA_ILi8EEESE_EEENS5_IJSE_SB_EEEEEEEvNS4_8identityESZ_NS10_IS12_S14_NSS_INS5_IJSE_S15_EEENS5_IJSB_SE_EEEEEEEvS1A_EENS_8epilogue10collective18CollectiveEpilogueINS1G_23Sm100TmaWarpSpecializedILi4ELi2ELi32ELb1ELb0EEEJSG_NS5_IJNSS_ISE_SB_EES1L_EEESH_SI_SH_SI_NS1G_6fusion15FusionCallbacksIS1K_NS1N_17LinearCombinationISH_fSH_fLNS_15FloatRoundStyleE2EEESG_S1M_JEEENS4_5SM1004TMEM4LOAD26SM100_TMEM_LOAD_16dp256b8xESZ_S19_NS4_17SM75_U32x4_LDSM_NENS4_14SM90_TMA_STOREES19_NS4_17SM90_U32x4_STSM_NENS4_39AutoVectorizingCopyWithAssumedAlignmentILi128EEEEEEvvEEEEvNT_6ParamsE:
	.zero		2944


//--------------------- SYMBOLS --------------------------

	.type		.nv.reservedSmem.offset0,@object
	.size		.nv.reservedSmem.offset0,0x4
	.type		.nv.reservedSmem.cap,@object
	.size		.nv.reservedSmem.cap,0x4
	.type		__assertfail,@function
